//
// Generated by NVIDIA NVVM Compiler
//
// Compiler Build ID: CL-36424714
// Cuda compilation tools, release 13.0, V13.0.88
// Based on NVVM 20.0.0
//

.version 9.0
.target sm_100
.address_size 64

	// .globl	Sum

.visible .entry Sum(
	.param .u32 Sum_param_0,
	.param .u64 .ptr .align 1 Sum_param_1,
	.param .u64 .ptr .align 1 Sum_param_2,
	.param .u64 .ptr .align 1 Sum_param_3
)
{
	.reg .pred 	%p<3>;
	.reg .b32 	%r<11>;
	.reg .b64 	%rd<11>;
	.reg .b64 	%fd<4>;

	ld.param.u32 	%r6, [Sum_param_0];
	ld.param.u64 	%rd4, [Sum_param_1];
	ld.param.u64 	%rd5, [Sum_param_2];
	ld.param.u64 	%rd6, [Sum_param_3];
	mov.u32 	%r7, %ctaid.x;
	mov.u32 	%r1, %ntid.x;
	mov.u32 	%r8, %tid.x;
	mad.lo.s32 	%r10, %r7, %r1, %r8;
	setp.ge.s32 	%p1, %r10, %r6;
	@%p1 bra 	$L__BB0_3;
	mov.u32 	%r9, %nctaid.x;
	mul.lo.s32 	%r3, %r1, %r9;
	cvta.to.global.u64 	%rd1, %rd4;
	cvta.to.global.u64 	%rd2, %rd5;
	cvta.to.global.u64 	%rd3, %rd6;
$L__BB0_2:
	mul.wide.s32 	%rd7, %r10, 8;
	add.s64 	%rd8, %rd1, %rd7;
	ld.global.nc.f64 	%fd1, [%rd8];
	add.s64 	%rd9, %rd2, %rd7;
	ld.global.nc.f64 	%fd2, [%rd9];
	add.f64 	%fd3, %fd1, %fd2;
	add.s64 	%rd10, %rd3, %rd7;
	st.global.f64 	[%rd10], %fd3;
	add.s32 	%r10, %r10, %r3;
	setp.lt.s32 	%p2, %r10, %r6;
	@%p2 bra 	$L__BB0_2;
$L__BB0_3:
	ret;

}
	// .globl	UpdateAdamOptimizer
.visible .entry UpdateAdamOptimizer(
	.param .u32 UpdateAdamOptimizer_param_0,
	.param .f64 UpdateAdamOptimizer_param_1,
	.param .f64 UpdateAdamOptimizer_param_2,
	.param .f64 UpdateAdamOptimizer_param_3,
	.param .f64 UpdateAdamOptimizer_param_4,
	.param .u64 .ptr .align 1 UpdateAdamOptimizer_param_5,
	.param .u64 .ptr .align 1 UpdateAdamOptimizer_param_6,
	.param .u64 .ptr .align 1 UpdateAdamOptimizer_param_7,
	.param .u64 .ptr .align 1 UpdateAdamOptimizer_param_8
)
{
	.reg .pred 	%p<3>;
	.reg .b32 	%r<11>;
	.reg .b64 	%rd<15>;
	.reg .b64 	%fd<24>;

	ld.param.u32 	%r6, [UpdateAdamOptimizer_param_0];
	ld.param.f64 	%fd3, [UpdateAdamOptimizer_param_1];
	ld.param.f64 	%fd4, [UpdateAdamOptimizer_param_2];
	ld.param.u64 	%rd5, [UpdateAdamOptimizer_param_6];
	ld.param.u64 	%rd6, [UpdateAdamOptimizer_param_7];
	ld.param.u64 	%rd7, [UpdateAdamOptimizer_param_8];
	mov.u32 	%r7, %ctaid.x;
	mov.u32 	%r1, %ntid.x;
	mov.u32 	%r8, %tid.x;
	mad.lo.s32 	%r10, %r7, %r1, %r8;
	setp.ge.s32 	%p1, %r10, %r6;
	@%p1 bra 	$L__BB1_3;
	mov.f64 	%fd7, 0d3FF0000000000000;
	sub.f64 	%fd1, %fd7, %fd3;
	sub.f64 	%fd2, %fd7, %fd4;
	mov.u32 	%r9, %nctaid.x;
	mul.lo.s32 	%r3, %r1, %r9;
	cvta.to.global.u64 	%rd1, %rd6;
	cvta.to.global.u64 	%rd2, %rd7;
	cvta.to.global.u64 	%rd3, %rd5;
$L__BB1_2:
	ld.param.u64 	%rd14, [UpdateAdamOptimizer_param_5];
	ld.param.f64 	%fd23, [UpdateAdamOptimizer_param_4];
	ld.param.f64 	%fd22, [UpdateAdamOptimizer_param_3];
	cvta.to.global.u64 	%rd8, %rd14;
	mul.wide.s32 	%rd9, %r10, 8;
	add.s64 	%rd10, %rd8, %rd9;
	ld.global.nc.f64 	%fd8, [%rd10];
	add.s64 	%rd11, %rd1, %rd9;
	ld.global.f64 	%fd9, [%rd11];
	mul.f64 	%fd10, %fd3, %fd9;
	fma.rn.f64 	%fd11, %fd1, %fd8, %fd10;
	st.global.f64 	[%rd11], %fd11;
	add.s64 	%rd12, %rd2, %rd9;
	ld.global.f64 	%fd12, [%rd12];
	mul.f64 	%fd13, %fd4, %fd12;
	mul.f64 	%fd14, %fd2, %fd8;
	fma.rn.f64 	%fd15, %fd8, %fd14, %fd13;
	st.global.f64 	[%rd12], %fd15;
	mul.f64 	%fd16, %fd23, %fd11;
	sqrt.rn.f64 	%fd17, %fd15;
	add.f64 	%fd18, %fd22, %fd17;
	div.rn.f64 	%fd19, %fd16, %fd18;
	add.s64 	%rd13, %rd3, %rd9;
	ld.global.f64 	%fd20, [%rd13];
	sub.f64 	%fd21, %fd20, %fd19;
	st.global.f64 	[%rd13], %fd21;
	add.s32 	%r10, %r10, %r3;
	setp.lt.s32 	%p2, %r10, %r6;
	@%p2 bra 	$L__BB1_2;
$L__BB1_3:
	ret;

}
	// .globl	ComputeAccuracy
.visible .entry ComputeAccuracy(
	.param .u32 ComputeAccuracy_param_0,
	.param .u32 ComputeAccuracy_param_1,
	.param .u64 .ptr .align 1 ComputeAccuracy_param_2,
	.param .u64 .ptr .align 1 ComputeAccuracy_param_3,
	.param .u64 .ptr .align 1 ComputeAccuracy_param_4
)
{
	.reg .pred 	%p<44>;
	.reg .b32 	%r<113>;
	.reg .b32 	%f<3>;
	.reg .b64 	%rd<85>;
	.reg .b64 	%fd<66>;

	ld.param.u32 	%r44, [ComputeAccuracy_param_0];
	ld.param.u32 	%r43, [ComputeAccuracy_param_1];
	ld.param.u64 	%rd4, [ComputeAccuracy_param_2];
	ld.param.u64 	%rd5, [ComputeAccuracy_param_3];
	ld.param.u64 	%rd6, [ComputeAccuracy_param_4];
	cvta.to.global.u64 	%rd1, %rd5;
	cvta.to.global.u64 	%rd2, %rd6;
	cvta.to.global.u64 	%rd3, %rd4;
	mov.u32 	%r45, %ctaid.x;
	mov.u32 	%r46, %ntid.x;
	mov.u32 	%r47, %tid.x;
	mad.lo.s32 	%r1, %r45, %r46, %r47;
	setp.ge.s32 	%p1, %r1, %r44;
	@%p1 bra 	$L__BB2_17;
	setp.ne.s32 	%p2, %r43, 1;
	@%p2 bra 	$L__BB2_3;
	mul.wide.s32 	%rd81, %r1, 8;
	add.s64 	%rd82, %rd1, %rd81;
	ld.global.nc.f64 	%fd62, [%rd82];
	add.s64 	%rd83, %rd2, %rd81;
	ld.global.nc.f64 	%fd63, [%rd83];
	sub.f64 	%fd64, %fd62, %fd63;
	cvt.rn.f32.f64 	%f1, %fd64;
	abs.f32 	%f2, %f1;
	setp.lt.f32 	%p43, %f2, 0f3F000000;
	selp.f64 	%fd65, 0d3FF0000000000000, 0d0000000000000000, %p43;
	add.s64 	%rd84, %rd3, %rd81;
	st.global.f64 	[%rd84], %fd65;
	bra.uni 	$L__BB2_17;
$L__BB2_3:
	mul.lo.s32 	%r111, %r43, %r1;
	setp.lt.s32 	%p3, %r43, 2;
	mov.u32 	%r112, %r111;
	@%p3 bra 	$L__BB2_16;
	add.s32 	%r103, %r111, 1;
	add.s32 	%r49, %r111, 2;
	add.s32 	%r50, %r111, %r43;
	max.s32 	%r51, %r50, %r49;
	not.b32 	%r52, %r111;
	add.s32 	%r4, %r51, %r52;
	sub.s32 	%r53, %r51, %r111;
	add.s32 	%r54, %r53, -2;
	and.b32  	%r5, %r4, 7;
	setp.lt.u32 	%p4, %r54, 7;
	mov.u32 	%r112, %r111;
	@%p4 bra 	$L__BB2_8;
	add.s32 	%r93, %r111, 4;
	and.b32  	%r55, %r4, -8;
	neg.s32 	%r92, %r55;
	mov.u32 	%r112, %r111;
$L__BB2_6:
	.pragma "nounroll";
	add.s32 	%r56, %r93, -3;
	mul.wide.s32 	%rd7, %r56, 8;
	add.s64 	%rd8, %rd2, %rd7;
	ld.global.nc.f64 	%fd1, [%rd8];
	mul.wide.s32 	%rd9, %r111, 8;
	add.s64 	%rd10, %rd2, %rd9;
	ld.global.nc.f64 	%fd2, [%rd10];
	setp.gt.f64 	%p5, %fd1, %fd2;
	selp.b32 	%r57, %r56, %r111, %p5;
	add.s64 	%rd11, %rd1, %rd7;
	ld.global.nc.f64 	%fd3, [%rd11];
	mul.wide.s32 	%rd12, %r112, 8;
	add.s64 	%rd13, %rd1, %rd12;
	ld.global.nc.f64 	%fd4, [%rd13];
	setp.gt.f64 	%p6, %fd3, %fd4;
	selp.b32 	%r58, %r56, %r112, %p6;
	add.s32 	%r59, %r93, -2;
	ld.global.nc.f64 	%fd5, [%rd8+8];
	mul.wide.s32 	%rd14, %r57, 8;
	add.s64 	%rd15, %rd2, %rd14;
	ld.global.nc.f64 	%fd6, [%rd15];
	setp.gt.f64 	%p7, %fd5, %fd6;
	selp.b32 	%r60, %r59, %r57, %p7;
	ld.global.nc.f64 	%fd7, [%rd11+8];
	mul.wide.s32 	%rd16, %r58, 8;
	add.s64 	%rd17, %rd1, %rd16;
	ld.global.nc.f64 	%fd8, [%rd17];
	setp.gt.f64 	%p8, %fd7, %fd8;
	selp.b32 	%r61, %r59, %r58, %p8;
	add.s32 	%r62, %r93, -1;
	ld.global.nc.f64 	%fd9, [%rd8+16];
	mul.wide.s32 	%rd18, %r60, 8;
	add.s64 	%rd19, %rd2, %rd18;
	ld.global.nc.f64 	%fd10, [%rd19];
	setp.gt.f64 	%p9, %fd9, %fd10;
	selp.b32 	%r63, %r62, %r60, %p9;
	ld.global.nc.f64 	%fd11, [%rd11+16];
	mul.wide.s32 	%rd20, %r61, 8;
	add.s64 	%rd21, %rd1, %rd20;
	ld.global.nc.f64 	%fd12, [%rd21];
	setp.gt.f64 	%p10, %fd11, %fd12;
	selp.b32 	%r64, %r62, %r61, %p10;
	add.s32 	%r65, %r93, 4;
	ld.global.nc.f64 	%fd13, [%rd8+24];
	mul.wide.s32 	%rd22, %r63, 8;
	add.s64 	%rd23, %rd2, %rd22;
	ld.global.nc.f64 	%fd14, [%rd23];
	setp.gt.f64 	%p11, %fd13, %fd14;
	selp.b32 	%r66, %r93, %r63, %p11;
	ld.global.nc.f64 	%fd15, [%rd11+24];
	mul.wide.s32 	%rd24, %r64, 8;
	add.s64 	%rd25, %rd1, %rd24;
	ld.global.nc.f64 	%fd16, [%rd25];
	setp.gt.f64 	%p12, %fd15, %fd16;
	selp.b32 	%r67, %r93, %r64, %p12;
	add.s32 	%r68, %r93, 1;
	ld.global.nc.f64 	%fd17, [%rd8+32];
	mul.wide.s32 	%rd26, %r66, 8;
	add.s64 	%rd27, %rd2, %rd26;
	ld.global.nc.f64 	%fd18, [%rd27];
	setp.gt.f64 	%p13, %fd17, %fd18;
	selp.b32 	%r69, %r68, %r66, %p13;
	ld.global.nc.f64 	%fd19, [%rd11+32];
	mul.wide.s32 	%rd28, %r67, 8;
	add.s64 	%rd29, %rd1, %rd28;
	ld.global.nc.f64 	%fd20, [%rd29];
	setp.gt.f64 	%p14, %fd19, %fd20;
	selp.b32 	%r70, %r68, %r67, %p14;
	add.s32 	%r71, %r93, 2;
	ld.global.nc.f64 	%fd21, [%rd8+40];
	mul.wide.s32 	%rd30, %r69, 8;
	add.s64 	%rd31, %rd2, %rd30;
	ld.global.nc.f64 	%fd22, [%rd31];
	setp.gt.f64 	%p15, %fd21, %fd22;
	selp.b32 	%r72, %r71, %r69, %p15;
	ld.global.nc.f64 	%fd23, [%rd11+40];
	mul.wide.s32 	%rd32, %r70, 8;
	add.s64 	%rd33, %rd1, %rd32;
	ld.global.nc.f64 	%fd24, [%rd33];
	setp.gt.f64 	%p16, %fd23, %fd24;
	selp.b32 	%r73, %r71, %r70, %p16;
	add.s32 	%r74, %r93, 3;
	ld.global.nc.f64 	%fd25, [%rd8+48];
	mul.wide.s32 	%rd34, %r72, 8;
	add.s64 	%rd35, %rd2, %rd34;
	ld.global.nc.f64 	%fd26, [%rd35];
	setp.gt.f64 	%p17, %fd25, %fd26;
	selp.b32 	%r75, %r74, %r72, %p17;
	ld.global.nc.f64 	%fd27, [%rd11+48];
	mul.wide.s32 	%rd36, %r73, 8;
	add.s64 	%rd37, %rd1, %rd36;
	ld.global.nc.f64 	%fd28, [%rd37];
	setp.gt.f64 	%p18, %fd27, %fd28;
	selp.b32 	%r76, %r74, %r73, %p18;
	ld.global.nc.f64 	%fd29, [%rd8+56];
	mul.wide.s32 	%rd38, %r75, 8;
	add.s64 	%rd39, %rd2, %rd38;
	ld.global.nc.f64 	%fd30, [%rd39];
	setp.gt.f64 	%p19, %fd29, %fd30;
	selp.b32 	%r111, %r65, %r75, %p19;
	ld.global.nc.f64 	%fd31, [%rd11+56];
	mul.wide.s32 	%rd40, %r76, 8;
	add.s64 	%rd41, %rd1, %rd40;
	ld.global.nc.f64 	%fd32, [%rd41];
	setp.gt.f64 	%p20, %fd31, %fd32;
	selp.b32 	%r112, %r65, %r76, %p20;
	add.s32 	%r93, %r93, 8;
	add.s32 	%r92, %r92, 8;
	setp.ne.s32 	%p21, %r92, 0;
	@%p21 bra 	$L__BB2_6;
	add.s32 	%r103, %r93, -3;
$L__BB2_8:
	setp.eq.s32 	%p22, %r5, 0;
	@%p22 bra 	$L__BB2_16;
	and.b32  	%r22, %r4, 3;
	setp.lt.u32 	%p23, %r5, 4;
	@%p23 bra 	$L__BB2_11;
	mul.wide.s32 	%rd42, %r103, 8;
	add.s64 	%rd43, %rd2, %rd42;
	ld.global.nc.f64 	%fd33, [%rd43];
	mul.wide.s32 	%rd44, %r111, 8;
	add.s64 	%rd45, %rd2, %rd44;
	ld.global.nc.f64 	%fd34, [%rd45];
	setp.gt.f64 	%p24, %fd33, %fd34;
	selp.b32 	%r78, %r103, %r111, %p24;
	add.s64 	%rd46, %rd1, %rd42;
	ld.global.nc.f64 	%fd35, [%rd46];
	mul.wide.s32 	%rd47, %r112, 8;
	add.s64 	%rd48, %rd1, %rd47;
	ld.global.nc.f64 	%fd36, [%rd48];
	setp.gt.f64 	%p25, %fd35, %fd36;
	selp.b32 	%r79, %r103, %r112, %p25;
	add.s32 	%r80, %r103, 1;
	ld.global.nc.f64 	%fd37, [%rd43+8];
	mul.wide.s32 	%rd49, %r78, 8;
	add.s64 	%rd50, %rd2, %rd49;
	ld.global.nc.f64 	%fd38, [%rd50];
	setp.gt.f64 	%p26, %fd37, %fd38;
	selp.b32 	%r81, %r80, %r78, %p26;
	ld.global.nc.f64 	%fd39, [%rd46+8];
	mul.wide.s32 	%rd51, %r79, 8;
	add.s64 	%rd52, %rd1, %rd51;
	ld.global.nc.f64 	%fd40, [%rd52];
	setp.gt.f64 	%p27, %fd39, %fd40;
	selp.b32 	%r82, %r80, %r79, %p27;
	add.s32 	%r83, %r103, 2;
	ld.global.nc.f64 	%fd41, [%rd43+16];
	mul.wide.s32 	%rd53, %r81, 8;
	add.s64 	%rd54, %rd2, %rd53;
	ld.global.nc.f64 	%fd42, [%rd54];
	setp.gt.f64 	%p28, %fd41, %fd42;
	selp.b32 	%r84, %r83, %r81, %p28;
	ld.global.nc.f64 	%fd43, [%rd46+16];
	mul.wide.s32 	%rd55, %r82, 8;
	add.s64 	%rd56, %rd1, %rd55;
	ld.global.nc.f64 	%fd44, [%rd56];
	setp.gt.f64 	%p29, %fd43, %fd44;
	selp.b32 	%r85, %r83, %r82, %p29;
	add.s32 	%r86, %r103, 3;
	ld.global.nc.f64 	%fd45, [%rd43+24];
	mul.wide.s32 	%rd57, %r84, 8;
	add.s64 	%rd58, %rd2, %rd57;
	ld.global.nc.f64 	%fd46, [%rd58];
	setp.gt.f64 	%p30, %fd45, %fd46;
	selp.b32 	%r111, %r86, %r84, %p30;
	ld.global.nc.f64 	%fd47, [%rd46+24];
	mul.wide.s32 	%rd59, %r85, 8;
	add.s64 	%rd60, %rd1, %rd59;
	ld.global.nc.f64 	%fd48, [%rd60];
	setp.gt.f64 	%p31, %fd47, %fd48;
	selp.b32 	%r112, %r86, %r85, %p31;
	add.s32 	%r103, %r103, 4;
$L__BB2_11:
	setp.eq.s32 	%p32, %r22, 0;
	@%p32 bra 	$L__BB2_16;
	setp.eq.s32 	%p33, %r22, 1;
	@%p33 bra 	$L__BB2_14;
	mul.wide.s32 	%rd61, %r103, 8;
	add.s64 	%rd62, %rd2, %rd61;
	ld.global.nc.f64 	%fd49, [%rd62];
	mul.wide.s32 	%rd63, %r111, 8;
	add.s64 	%rd64, %rd2, %rd63;
	ld.global.nc.f64 	%fd50, [%rd64];
	setp.gt.f64 	%p34, %fd49, %fd50;
	selp.b32 	%r88, %r103, %r111, %p34;
	add.s64 	%rd65, %rd1, %rd61;
	ld.global.nc.f64 	%fd51, [%rd65];
	mul.wide.s32 	%rd66, %r112, 8;
	add.s64 	%rd67, %rd1, %rd66;
	ld.global.nc.f64 	%fd52, [%rd67];
	setp.gt.f64 	%p35, %fd51, %fd52;
	selp.b32 	%r89, %r103, %r112, %p35;
	add.s32 	%r90, %r103, 1;
	ld.global.nc.f64 	%fd53, [%rd62+8];
	mul.wide.s32 	%rd68, %r88, 8;
	add.s64 	%rd69, %rd2, %rd68;
	ld.global.nc.f64 	%fd54, [%rd69];
	setp.gt.f64 	%p36, %fd53, %fd54;
	selp.b32 	%r111, %r90, %r88, %p36;
	ld.global.nc.f64 	%fd55, [%rd65+8];
	mul.wide.s32 	%rd70, %r89, 8;
	add.s64 	%rd71, %rd1, %rd70;
	ld.global.nc.f64 	%fd56, [%rd71];
	setp.gt.f64 	%p37, %fd55, %fd56;
	selp.b32 	%r112, %r90, %r89, %p37;
	add.s32 	%r103, %r103, 2;
$L__BB2_14:
	and.b32  	%r91, %r4, 1;
	setp.eq.b32 	%p38, %r91, 1;
	not.pred 	%p39, %p38;
	@%p39 bra 	$L__BB2_16;
	mul.wide.s32 	%rd72, %r103, 8;
	add.s64 	%rd73, %rd2, %rd72;
	ld.global.nc.f64 	%fd57, [%rd73];
	mul.wide.s32 	%rd74, %r111, 8;
	add.s64 	%rd75, %rd2, %rd74;
	ld.global.nc.f64 	%fd58, [%rd75];
	setp.gt.f64 	%p40, %fd57, %fd58;
	selp.b32 	%r111, %r103, %r111, %p40;
	add.s64 	%rd76, %rd1, %rd72;
	ld.global.nc.f64 	%fd59, [%rd76];
	mul.wide.s32 	%rd77, %r112, 8;
	add.s64 	%rd78, %rd1, %rd77;
	ld.global.nc.f64 	%fd60, [%rd78];
	setp.gt.f64 	%p41, %fd59, %fd60;
	selp.b32 	%r112, %r103, %r112, %p41;
$L__BB2_16:
	setp.eq.s32 	%p42, %r111, %r112;
	selp.f64 	%fd61, 0d3FF0000000000000, 0d0000000000000000, %p42;
	mul.wide.s32 	%rd79, %r1, 8;
	add.s64 	%rd80, %rd3, %rd79;
	st.global.f64 	[%rd80], %fd61;
$L__BB2_17:
	ret;

}
	// .globl	ComputeCategoricalCrossentropyLoss
.visible .entry ComputeCategoricalCrossentropyLoss(
	.param .u32 ComputeCategoricalCrossentropyLoss_param_0,
	.param .u32 ComputeCategoricalCrossentropyLoss_param_1,
	.param .u64 .ptr .align 1 ComputeCategoricalCrossentropyLoss_param_2,
	.param .u64 .ptr .align 1 ComputeCategoricalCrossentropyLoss_param_3,
	.param .u64 .ptr .align 1 ComputeCategoricalCrossentropyLoss_param_4
)
{
	.reg .pred 	%p<37>;
	.reg .b32 	%r<56>;
	.reg .b32 	%f<155>;
	.reg .b64 	%rd<20>;
	.reg .b64 	%fd<65>;

	ld.param.u32 	%r14, [ComputeCategoricalCrossentropyLoss_param_0];
	ld.param.u32 	%r13, [ComputeCategoricalCrossentropyLoss_param_1];
	ld.param.u64 	%rd10, [ComputeCategoricalCrossentropyLoss_param_2];
	ld.param.u64 	%rd11, [ComputeCategoricalCrossentropyLoss_param_3];
	ld.param.u64 	%rd12, [ComputeCategoricalCrossentropyLoss_param_4];
	cvta.to.global.u64 	%rd1, %rd11;
	cvta.to.global.u64 	%rd2, %rd12;
	mov.u32 	%r15, %ctaid.x;
	mov.u32 	%r16, %ntid.x;
	mov.u32 	%r17, %tid.x;
	mad.lo.s32 	%r1, %r15, %r16, %r17;
	setp.ge.s32 	%p1, %r1, %r14;
	@%p1 bra 	$L__BB3_24;
	mul.lo.s32 	%r54, %r13, %r1;
	setp.lt.s32 	%p2, %r13, 1;
	mov.f64 	%fd54, 0d0000000000000000;
	@%p2 bra 	$L__BB3_23;
	add.s32 	%r18, %r54, 1;
	add.s32 	%r19, %r54, %r13;
	max.s32 	%r20, %r19, %r18;
	sub.s32 	%r3, %r20, %r54;
	and.b32  	%r4, %r3, 3;
	sub.s32 	%r21, %r54, %r20;
	setp.gt.u32 	%p3, %r21, -4;
	mov.f64 	%fd54, 0d0000000000000000;
	@%p3 bra 	$L__BB3_13;
	and.b32  	%r22, %r3, -4;
	neg.s32 	%r52, %r22;
	add.s64 	%rd3, %rd2, 16;
	add.s64 	%rd4, %rd1, 16;
	mov.f64 	%fd54, 0d0000000000000000;
$L__BB3_4:
	.pragma "nounroll";
	mul.wide.s32 	%rd13, %r54, 8;
	add.s64 	%rd5, %rd3, %rd13;
	add.s64 	%rd6, %rd4, %rd13;
	ld.global.nc.f64 	%fd2, [%rd5+-16];
	setp.leu.f64 	%p4, %fd2, 0d0000000000000000;
	@%p4 bra 	$L__BB3_6;
	ld.global.nc.f64 	%fd31, [%rd6+-16];
	cvt.rn.f32.f64 	%f1, %fd2;
	setp.lt.f32 	%p5, %f1, 0f00800000;
	mul.f32 	%f2, %f1, 0f4B000000;
	selp.f32 	%f3, %f2, %f1, %p5;
	selp.f32 	%f4, 0fC1B80000, 0f00000000, %p5;
	mov.b32 	%r23, %f3;
	add.s32 	%r24, %r23, -1059760811;
	and.b32  	%r25, %r24, -8388608;
	sub.s32 	%r26, %r23, %r25;
	mov.b32 	%f5, %r26;
	cvt.rn.f32.s32 	%f6, %r25;
	fma.rn.f32 	%f7, %f6, 0f34000000, %f4;
	add.f32 	%f8, %f5, 0fBF800000;
	fma.rn.f32 	%f9, %f8, 0fBE055027, 0f3E1039F6;
	fma.rn.f32 	%f10, %f9, %f8, 0fBDF8CDCC;
	fma.rn.f32 	%f11, %f10, %f8, 0f3E0F2955;
	fma.rn.f32 	%f12, %f11, %f8, 0fBE2AD8B9;
	fma.rn.f32 	%f13, %f12, %f8, 0f3E4CED0B;
	fma.rn.f32 	%f14, %f13, %f8, 0fBE7FFF22;
	fma.rn.f32 	%f15, %f14, %f8, 0f3EAAAA78;
	fma.rn.f32 	%f16, %f15, %f8, 0fBF000000;
	mul.f32 	%f17, %f8, %f16;
	fma.rn.f32 	%f18, %f17, %f8, %f8;
	fma.rn.f32 	%f19, %f7, 0f3F317218, %f18;
	setp.gt.u32 	%p6, %r23, 2139095039;
	fma.rn.f32 	%f20, %f3, 0f7F800000, 0f7F800000;
	selp.f32 	%f21, %f20, %f19, %p6;
	setp.eq.f32 	%p7, %f3, 0f00000000;
	selp.f32 	%f22, 0fFF800000, %f21, %p7;
	cvt.f64.f32 	%fd32, %f22;
	mul.f64 	%fd33, %fd31, %fd32;
	sub.f64 	%fd54, %fd54, %fd33;
$L__BB3_6:
	ld.global.nc.f64 	%fd5, [%rd5+-8];
	setp.leu.f64 	%p8, %fd5, 0d0000000000000000;
	@%p8 bra 	$L__BB3_8;
	ld.global.nc.f64 	%fd34, [%rd6+-8];
	cvt.rn.f32.f64 	%f23, %fd5;
	setp.lt.f32 	%p9, %f23, 0f00800000;
	mul.f32 	%f24, %f23, 0f4B000000;
	selp.f32 	%f25, %f24, %f23, %p9;
	selp.f32 	%f26, 0fC1B80000, 0f00000000, %p9;
	mov.b32 	%r27, %f25;
	add.s32 	%r28, %r27, -1059760811;
	and.b32  	%r29, %r28, -8388608;
	sub.s32 	%r30, %r27, %r29;
	mov.b32 	%f27, %r30;
	cvt.rn.f32.s32 	%f28, %r29;
	fma.rn.f32 	%f29, %f28, 0f34000000, %f26;
	add.f32 	%f30, %f27, 0fBF800000;
	fma.rn.f32 	%f31, %f30, 0fBE055027, 0f3E1039F6;
	fma.rn.f32 	%f32, %f31, %f30, 0fBDF8CDCC;
	fma.rn.f32 	%f33, %f32, %f30, 0f3E0F2955;
	fma.rn.f32 	%f34, %f33, %f30, 0fBE2AD8B9;
	fma.rn.f32 	%f35, %f34, %f30, 0f3E4CED0B;
	fma.rn.f32 	%f36, %f35, %f30, 0fBE7FFF22;
	fma.rn.f32 	%f37, %f36, %f30, 0f3EAAAA78;
	fma.rn.f32 	%f38, %f37, %f30, 0fBF000000;
	mul.f32 	%f39, %f30, %f38;
	fma.rn.f32 	%f40, %f39, %f30, %f30;
	fma.rn.f32 	%f41, %f29, 0f3F317218, %f40;
	setp.gt.u32 	%p10, %r27, 2139095039;
	fma.rn.f32 	%f42, %f25, 0f7F800000, 0f7F800000;
	selp.f32 	%f43, %f42, %f41, %p10;
	setp.eq.f32 	%p11, %f25, 0f00000000;
	selp.f32 	%f44, 0fFF800000, %f43, %p11;
	cvt.f64.f32 	%fd35, %f44;
	mul.f64 	%fd36, %fd34, %fd35;
	sub.f64 	%fd54, %fd54, %fd36;
$L__BB3_8:
	ld.global.nc.f64 	%fd8, [%rd5];
	setp.leu.f64 	%p12, %fd8, 0d0000000000000000;
	@%p12 bra 	$L__BB3_10;
	ld.global.nc.f64 	%fd37, [%rd6];
	cvt.rn.f32.f64 	%f45, %fd8;
	setp.lt.f32 	%p13, %f45, 0f00800000;
	mul.f32 	%f46, %f45, 0f4B000000;
	selp.f32 	%f47, %f46, %f45, %p13;
	selp.f32 	%f48, 0fC1B80000, 0f00000000, %p13;
	mov.b32 	%r31, %f47;
	add.s32 	%r32, %r31, -1059760811;
	and.b32  	%r33, %r32, -8388608;
	sub.s32 	%r34, %r31, %r33;
	mov.b32 	%f49, %r34;
	cvt.rn.f32.s32 	%f50, %r33;
	fma.rn.f32 	%f51, %f50, 0f34000000, %f48;
	add.f32 	%f52, %f49, 0fBF800000;
	fma.rn.f32 	%f53, %f52, 0fBE055027, 0f3E1039F6;
	fma.rn.f32 	%f54, %f53, %f52, 0fBDF8CDCC;
	fma.rn.f32 	%f55, %f54, %f52, 0f3E0F2955;
	fma.rn.f32 	%f56, %f55, %f52, 0fBE2AD8B9;
	fma.rn.f32 	%f57, %f56, %f52, 0f3E4CED0B;
	fma.rn.f32 	%f58, %f57, %f52, 0fBE7FFF22;
	fma.rn.f32 	%f59, %f58, %f52, 0f3EAAAA78;
	fma.rn.f32 	%f60, %f59, %f52, 0fBF000000;
	mul.f32 	%f61, %f52, %f60;
	fma.rn.f32 	%f62, %f61, %f52, %f52;
	fma.rn.f32 	%f63, %f51, 0f3F317218, %f62;
	setp.gt.u32 	%p14, %r31, 2139095039;
	fma.rn.f32 	%f64, %f47, 0f7F800000, 0f7F800000;
	selp.f32 	%f65, %f64, %f63, %p14;
	setp.eq.f32 	%p15, %f47, 0f00000000;
	selp.f32 	%f66, 0fFF800000, %f65, %p15;
	cvt.f64.f32 	%fd38, %f66;
	mul.f64 	%fd39, %fd37, %fd38;
	sub.f64 	%fd54, %fd54, %fd39;
$L__BB3_10:
	ld.global.nc.f64 	%fd11, [%rd5+8];
	setp.leu.f64 	%p16, %fd11, 0d0000000000000000;
	@%p16 bra 	$L__BB3_12;
	ld.global.nc.f64 	%fd40, [%rd6+8];
	cvt.rn.f32.f64 	%f67, %fd11;
	setp.lt.f32 	%p17, %f67, 0f00800000;
	mul.f32 	%f68, %f67, 0f4B000000;
	selp.f32 	%f69, %f68, %f67, %p17;
	selp.f32 	%f70, 0fC1B80000, 0f00000000, %p17;
	mov.b32 	%r35, %f69;
	add.s32 	%r36, %r35, -1059760811;
	and.b32  	%r37, %r36, -8388608;
	sub.s32 	%r38, %r35, %r37;
	mov.b32 	%f71, %r38;
	cvt.rn.f32.s32 	%f72, %r37;
	fma.rn.f32 	%f73, %f72, 0f34000000, %f70;
	add.f32 	%f74, %f71, 0fBF800000;
	fma.rn.f32 	%f75, %f74, 0fBE055027, 0f3E1039F6;
	fma.rn.f32 	%f76, %f75, %f74, 0fBDF8CDCC;
	fma.rn.f32 	%f77, %f76, %f74, 0f3E0F2955;
	fma.rn.f32 	%f78, %f77, %f74, 0fBE2AD8B9;
	fma.rn.f32 	%f79, %f78, %f74, 0f3E4CED0B;
	fma.rn.f32 	%f80, %f79, %f74, 0fBE7FFF22;
	fma.rn.f32 	%f81, %f80, %f74, 0f3EAAAA78;
	fma.rn.f32 	%f82, %f81, %f74, 0fBF000000;
	mul.f32 	%f83, %f74, %f82;
	fma.rn.f32 	%f84, %f83, %f74, %f74;
	fma.rn.f32 	%f85, %f73, 0f3F317218, %f84;
	setp.gt.u32 	%p18, %r35, 2139095039;
	fma.rn.f32 	%f86, %f69, 0f7F800000, 0f7F800000;
	selp.f32 	%f87, %f86, %f85, %p18;
	setp.eq.f32 	%p19, %f69, 0f00000000;
	selp.f32 	%f88, 0fFF800000, %f87, %p19;
	cvt.f64.f32 	%fd41, %f88;
	mul.f64 	%fd42, %fd40, %fd41;
	sub.f64 	%fd54, %fd54, %fd42;
$L__BB3_12:
	add.s32 	%r54, %r54, 4;
	add.s32 	%r52, %r52, 4;
	setp.ne.s32 	%p20, %r52, 0;
	@%p20 bra 	$L__BB3_4;
$L__BB3_13:
	setp.eq.s32 	%p21, %r4, 0;
	@%p21 bra 	$L__BB3_23;
	setp.eq.s32 	%p22, %r4, 1;
	@%p22 bra 	$L__BB3_20;
	mul.wide.s32 	%rd14, %r54, 8;
	add.s64 	%rd7, %rd2, %rd14;
	ld.global.nc.f64 	%fd16, [%rd7];
	add.s64 	%rd8, %rd1, %rd14;
	setp.leu.f64 	%p23, %fd16, 0d0000000000000000;
	@%p23 bra 	$L__BB3_17;
	ld.global.nc.f64 	%fd44, [%rd8];
	cvt.rn.f32.f64 	%f89, %fd16;
	setp.lt.f32 	%p24, %f89, 0f00800000;
	mul.f32 	%f90, %f89, 0f4B000000;
	selp.f32 	%f91, %f90, %f89, %p24;
	selp.f32 	%f92, 0fC1B80000, 0f00000000, %p24;
	mov.b32 	%r39, %f91;
	add.s32 	%r40, %r39, -1059760811;
	and.b32  	%r41, %r40, -8388608;
	sub.s32 	%r42, %r39, %r41;
	mov.b32 	%f93, %r42;
	cvt.rn.f32.s32 	%f94, %r41;
	fma.rn.f32 	%f95, %f94, 0f34000000, %f92;
	add.f32 	%f96, %f93, 0fBF800000;
	fma.rn.f32 	%f97, %f96, 0fBE055027, 0f3E1039F6;
	fma.rn.f32 	%f98, %f97, %f96, 0fBDF8CDCC;
	fma.rn.f32 	%f99, %f98, %f96, 0f3E0F2955;
	fma.rn.f32 	%f100, %f99, %f96, 0fBE2AD8B9;
	fma.rn.f32 	%f101, %f100, %f96, 0f3E4CED0B;
	fma.rn.f32 	%f102, %f101, %f96, 0fBE7FFF22;
	fma.rn.f32 	%f103, %f102, %f96, 0f3EAAAA78;
	fma.rn.f32 	%f104, %f103, %f96, 0fBF000000;
	mul.f32 	%f105, %f96, %f104;
	fma.rn.f32 	%f106, %f105, %f96, %f96;
	fma.rn.f32 	%f107, %f95, 0f3F317218, %f106;
	setp.gt.u32 	%p25, %r39, 2139095039;
	fma.rn.f32 	%f108, %f91, 0f7F800000, 0f7F800000;
	selp.f32 	%f109, %f108, %f107, %p25;
	setp.eq.f32 	%p26, %f91, 0f00000000;
	selp.f32 	%f110, 0fFF800000, %f109, %p26;
	cvt.f64.f32 	%fd45, %f110;
	mul.f64 	%fd46, %fd44, %fd45;
	sub.f64 	%fd54, %fd54, %fd46;
$L__BB3_17:
	ld.global.nc.f64 	%fd19, [%rd7+8];
	setp.leu.f64 	%p27, %fd19, 0d0000000000000000;
	@%p27 bra 	$L__BB3_19;
	ld.global.nc.f64 	%fd47, [%rd8+8];
	cvt.rn.f32.f64 	%f111, %fd19;
	setp.lt.f32 	%p28, %f111, 0f00800000;
	mul.f32 	%f112, %f111, 0f4B000000;
	selp.f32 	%f113, %f112, %f111, %p28;
	selp.f32 	%f114, 0fC1B80000, 0f00000000, %p28;
	mov.b32 	%r43, %f113;
	add.s32 	%r44, %r43, -1059760811;
	and.b32  	%r45, %r44, -8388608;
	sub.s32 	%r46, %r43, %r45;
	mov.b32 	%f115, %r46;
	cvt.rn.f32.s32 	%f116, %r45;
	fma.rn.f32 	%f117, %f116, 0f34000000, %f114;
	add.f32 	%f118, %f115, 0fBF800000;
	fma.rn.f32 	%f119, %f118, 0fBE055027, 0f3E1039F6;
	fma.rn.f32 	%f120, %f119, %f118, 0fBDF8CDCC;
	fma.rn.f32 	%f121, %f120, %f118, 0f3E0F2955;
	fma.rn.f32 	%f122, %f121, %f118, 0fBE2AD8B9;
	fma.rn.f32 	%f123, %f122, %f118, 0f3E4CED0B;
	fma.rn.f32 	%f124, %f123, %f118, 0fBE7FFF22;
	fma.rn.f32 	%f125, %f124, %f118, 0f3EAAAA78;
	fma.rn.f32 	%f126, %f125, %f118, 0fBF000000;
	mul.f32 	%f127, %f118, %f126;
	fma.rn.f32 	%f128, %f127, %f118, %f118;
	fma.rn.f32 	%f129, %f117, 0f3F317218, %f128;
	setp.gt.u32 	%p29, %r43, 2139095039;
	fma.rn.f32 	%f130, %f113, 0f7F800000, 0f7F800000;
	selp.f32 	%f131, %f130, %f129, %p29;
	setp.eq.f32 	%p30, %f113, 0f00000000;
	selp.f32 	%f132, 0fFF800000, %f131, %p30;
	cvt.f64.f32 	%fd48, %f132;
	mul.f64 	%fd49, %fd47, %fd48;
	sub.f64 	%fd54, %fd54, %fd49;
$L__BB3_19:
	add.s32 	%r54, %r54, 2;
$L__BB3_20:
	and.b32  	%r47, %r3, 1;
	setp.eq.b32 	%p31, %r47, 1;
	not.pred 	%p32, %p31;
	@%p32 bra 	$L__BB3_23;
	mul.wide.s32 	%rd15, %r54, 8;
	add.s64 	%rd16, %rd2, %rd15;
	ld.global.nc.f64 	%fd24, [%rd16];
	add.s64 	%rd9, %rd1, %rd15;
	setp.leu.f64 	%p33, %fd24, 0d0000000000000000;
	@%p33 bra 	$L__BB3_23;
	ld.global.nc.f64 	%fd50, [%rd9];
	cvt.rn.f32.f64 	%f133, %fd24;
	setp.lt.f32 	%p34, %f133, 0f00800000;
	mul.f32 	%f134, %f133, 0f4B000000;
	selp.f32 	%f135, %f134, %f133, %p34;
	selp.f32 	%f136, 0fC1B80000, 0f00000000, %p34;
	mov.b32 	%r48, %f135;
	add.s32 	%r49, %r48, -1059760811;
	and.b32  	%r50, %r49, -8388608;
	sub.s32 	%r51, %r48, %r50;
	mov.b32 	%f137, %r51;
	cvt.rn.f32.s32 	%f138, %r50;
	fma.rn.f32 	%f139, %f138, 0f34000000, %f136;
	add.f32 	%f140, %f137, 0fBF800000;
	fma.rn.f32 	%f141, %f140, 0fBE055027, 0f3E1039F6;
	fma.rn.f32 	%f142, %f141, %f140, 0fBDF8CDCC;
	fma.rn.f32 	%f143, %f142, %f140, 0f3E0F2955;
	fma.rn.f32 	%f144, %f143, %f140, 0fBE2AD8B9;
	fma.rn.f32 	%f145, %f144, %f140, 0f3E4CED0B;
	fma.rn.f32 	%f146, %f145, %f140, 0fBE7FFF22;
	fma.rn.f32 	%f147, %f146, %f140, 0f3EAAAA78;
	fma.rn.f32 	%f148, %f147, %f140, 0fBF000000;
	mul.f32 	%f149, %f140, %f148;
	fma.rn.f32 	%f150, %f149, %f140, %f140;
	fma.rn.f32 	%f151, %f139, 0f3F317218, %f150;
	setp.gt.u32 	%p35, %r48, 2139095039;
	fma.rn.f32 	%f152, %f135, 0f7F800000, 0f7F800000;
	selp.f32 	%f153, %f152, %f151, %p35;
	setp.eq.f32 	%p36, %f135, 0f00000000;
	selp.f32 	%f154, 0fFF800000, %f153, %p36;
	cvt.f64.f32 	%fd51, %f154;
	mul.f64 	%fd52, %fd50, %fd51;
	sub.f64 	%fd54, %fd54, %fd52;
$L__BB3_23:
	cvta.to.global.u64 	%rd17, %rd10;
	mul.wide.s32 	%rd18, %r1, 8;
	add.s64 	%rd19, %rd17, %rd18;
	st.global.f64 	[%rd19], %fd54;
$L__BB3_24:
	ret;

}
	// .globl	ComputeBinaryCrossentropyLoss
.visible .entry ComputeBinaryCrossentropyLoss(
	.param .u32 ComputeBinaryCrossentropyLoss_param_0,
	.param .u32 ComputeBinaryCrossentropyLoss_param_1,
	.param .u64 .ptr .align 1 ComputeBinaryCrossentropyLoss_param_2,
	.param .u64 .ptr .align 1 ComputeBinaryCrossentropyLoss_param_3,
	.param .u64 .ptr .align 1 ComputeBinaryCrossentropyLoss_param_4
)
{
	.reg .pred 	%p<34>;
	.reg .b32 	%r<42>;
	.reg .b32 	%f<133>;
	.reg .b64 	%rd<19>;
	.reg .b64 	%fd<53>;

	ld.param.u32 	%r9, [ComputeBinaryCrossentropyLoss_param_0];
	ld.param.u32 	%r8, [ComputeBinaryCrossentropyLoss_param_1];
	ld.param.u64 	%rd8, [ComputeBinaryCrossentropyLoss_param_2];
	ld.param.u64 	%rd9, [ComputeBinaryCrossentropyLoss_param_3];
	ld.param.u64 	%rd10, [ComputeBinaryCrossentropyLoss_param_4];
	cvta.to.global.u64 	%rd1, %rd9;
	cvta.to.global.u64 	%rd2, %rd10;
	mov.u32 	%r10, %ctaid.x;
	mov.u32 	%r11, %ntid.x;
	mov.u32 	%r12, %tid.x;
	mad.lo.s32 	%r1, %r10, %r11, %r12;
	setp.ge.s32 	%p1, %r1, %r9;
	@%p1 bra 	$L__BB4_13;
	mul.lo.s32 	%r41, %r8, %r1;
	add.s32 	%r3, %r41, %r8;
	setp.lt.s32 	%p2, %r8, 1;
	mov.f64 	%fd50, 0d0000000000000000;
	mov.f64 	%fd47, 0d0000000000000000;
	@%p2 bra 	$L__BB4_12;
	cvt.rn.f64.u32 	%fd1, %r8;
	add.s32 	%r4, %r41, 1;
	max.s32 	%r13, %r3, %r4;
	sub.s32 	%r14, %r13, %r41;
	and.b32  	%r15, %r14, 1;
	setp.eq.b32 	%p3, %r15, 1;
	not.pred 	%p4, %p3;
	@%p4 bra 	$L__BB4_5;
	cvt.s64.s32 	%rd3, %r41;
	mul.wide.s32 	%rd11, %r41, 8;
	add.s64 	%rd12, %rd2, %rd11;
	ld.global.nc.f64 	%fd2, [%rd12];
	setp.leu.f64 	%p5, %fd2, 0d0000000000000000;
	setp.geu.f64 	%p6, %fd2, 0d3FF0000000000000;
	mov.f64 	%fd50, 0d0000000000000000;
	or.pred  	%p7, %p5, %p6;
	mov.u32 	%r41, %r4;
	@%p7 bra 	$L__BB4_5;
	shl.b64 	%rd13, %rd3, 3;
	add.s64 	%rd14, %rd1, %rd13;
	ld.global.nc.f64 	%fd18, [%rd14];
	cvt.rn.f32.f64 	%f1, %fd2;
	setp.lt.f32 	%p8, %f1, 0f00800000;
	mul.f32 	%f2, %f1, 0f4B000000;
	selp.f32 	%f3, %f2, %f1, %p8;
	selp.f32 	%f4, 0fC1B80000, 0f00000000, %p8;
	mov.b32 	%r16, %f3;
	add.s32 	%r17, %r16, -1059760811;
	and.b32  	%r18, %r17, -8388608;
	sub.s32 	%r19, %r16, %r18;
	mov.b32 	%f5, %r19;
	cvt.rn.f32.s32 	%f6, %r18;
	fma.rn.f32 	%f7, %f6, 0f34000000, %f4;
	add.f32 	%f8, %f5, 0fBF800000;
	fma.rn.f32 	%f9, %f8, 0fBE055027, 0f3E1039F6;
	fma.rn.f32 	%f10, %f9, %f8, 0fBDF8CDCC;
	fma.rn.f32 	%f11, %f10, %f8, 0f3E0F2955;
	fma.rn.f32 	%f12, %f11, %f8, 0fBE2AD8B9;
	fma.rn.f32 	%f13, %f12, %f8, 0f3E4CED0B;
	fma.rn.f32 	%f14, %f13, %f8, 0fBE7FFF22;
	fma.rn.f32 	%f15, %f14, %f8, 0f3EAAAA78;
	fma.rn.f32 	%f16, %f15, %f8, 0fBF000000;
	mul.f32 	%f17, %f8, %f16;
	fma.rn.f32 	%f18, %f17, %f8, %f8;
	fma.rn.f32 	%f19, %f7, 0f3F317218, %f18;
	setp.gt.u32 	%p9, %r16, 2139095039;
	fma.rn.f32 	%f20, %f3, 0f7F800000, 0f7F800000;
	selp.f32 	%f21, %f20, %f19, %p9;
	setp.eq.f32 	%p10, %f3, 0f00000000;
	selp.f32 	%f22, 0fFF800000, %f21, %p10;
	cvt.f64.f32 	%fd19, %f22;
	mov.f64 	%fd20, 0d3FF0000000000000;
	sub.f64 	%fd21, %fd20, %fd18;
	sub.f64 	%fd22, %fd20, %fd2;
	cvt.rn.f32.f64 	%f23, %fd22;
	setp.lt.f32 	%p11, %f23, 0f00800000;
	mul.f32 	%f24, %f23, 0f4B000000;
	selp.f32 	%f25, %f24, %f23, %p11;
	selp.f32 	%f26, 0fC1B80000, 0f00000000, %p11;
	mov.b32 	%r20, %f25;
	add.s32 	%r21, %r20, -1059760811;
	and.b32  	%r22, %r21, -8388608;
	sub.s32 	%r23, %r20, %r22;
	mov.b32 	%f27, %r23;
	cvt.rn.f32.s32 	%f28, %r22;
	fma.rn.f32 	%f29, %f28, 0f34000000, %f26;
	add.f32 	%f30, %f27, 0fBF800000;
	fma.rn.f32 	%f31, %f30, 0fBE055027, 0f3E1039F6;
	fma.rn.f32 	%f32, %f31, %f30, 0fBDF8CDCC;
	fma.rn.f32 	%f33, %f32, %f30, 0f3E0F2955;
	fma.rn.f32 	%f34, %f33, %f30, 0fBE2AD8B9;
	fma.rn.f32 	%f35, %f34, %f30, 0f3E4CED0B;
	fma.rn.f32 	%f36, %f35, %f30, 0fBE7FFF22;
	fma.rn.f32 	%f37, %f36, %f30, 0f3EAAAA78;
	fma.rn.f32 	%f38, %f37, %f30, 0fBF000000;
	mul.f32 	%f39, %f30, %f38;
	fma.rn.f32 	%f40, %f39, %f30, %f30;
	fma.rn.f32 	%f41, %f29, 0f3F317218, %f40;
	setp.gt.u32 	%p12, %r20, 2139095039;
	fma.rn.f32 	%f42, %f25, 0f7F800000, 0f7F800000;
	selp.f32 	%f43, %f42, %f41, %p12;
	setp.eq.f32 	%p13, %f25, 0f00000000;
	selp.f32 	%f44, 0fFF800000, %f43, %p13;
	cvt.f64.f32 	%fd23, %f44;
	mul.f64 	%fd24, %fd21, %fd23;
	fma.rn.f64 	%fd25, %fd18, %fd19, %fd24;
	div.rn.f64 	%fd26, %fd25, %fd1;
	mov.f64 	%fd27, 0d0000000000000000;
	sub.f64 	%fd47, %fd27, %fd26;
	mov.f64 	%fd50, %fd47;
$L__BB4_5:
	setp.ge.s32 	%p14, %r4, %r3;
	@%p14 bra 	$L__BB4_12;
	add.s64 	%rd4, %rd1, 8;
	add.s64 	%rd5, %rd2, 8;
	mov.f64 	%fd50, %fd47;
$L__BB4_7:
	mul.wide.s32 	%rd15, %r41, 8;
	add.s64 	%rd6, %rd4, %rd15;
	add.s64 	%rd7, %rd5, %rd15;
	ld.global.nc.f64 	%fd7, [%rd7+-8];
	setp.leu.f64 	%p15, %fd7, 0d0000000000000000;
	setp.geu.f64 	%p16, %fd7, 0d3FF0000000000000;
	or.pred  	%p17, %p15, %p16;
	@%p17 bra 	$L__BB4_9;
	ld.global.nc.f64 	%fd28, [%rd6+-8];
	cvt.rn.f32.f64 	%f45, %fd7;
	setp.lt.f32 	%p18, %f45, 0f00800000;
	mul.f32 	%f46, %f45, 0f4B000000;
	selp.f32 	%f47, %f46, %f45, %p18;
	selp.f32 	%f48, 0fC1B80000, 0f00000000, %p18;
	mov.b32 	%r24, %f47;
	add.s32 	%r25, %r24, -1059760811;
	and.b32  	%r26, %r25, -8388608;
	sub.s32 	%r27, %r24, %r26;
	mov.b32 	%f49, %r27;
	cvt.rn.f32.s32 	%f50, %r26;
	fma.rn.f32 	%f51, %f50, 0f34000000, %f48;
	add.f32 	%f52, %f49, 0fBF800000;
	fma.rn.f32 	%f53, %f52, 0fBE055027, 0f3E1039F6;
	fma.rn.f32 	%f54, %f53, %f52, 0fBDF8CDCC;
	fma.rn.f32 	%f55, %f54, %f52, 0f3E0F2955;
	fma.rn.f32 	%f56, %f55, %f52, 0fBE2AD8B9;
	fma.rn.f32 	%f57, %f56, %f52, 0f3E4CED0B;
	fma.rn.f32 	%f58, %f57, %f52, 0fBE7FFF22;
	fma.rn.f32 	%f59, %f58, %f52, 0f3EAAAA78;
	fma.rn.f32 	%f60, %f59, %f52, 0fBF000000;
	mul.f32 	%f61, %f52, %f60;
	fma.rn.f32 	%f62, %f61, %f52, %f52;
	fma.rn.f32 	%f63, %f51, 0f3F317218, %f62;
	setp.gt.u32 	%p19, %r24, 2139095039;
	fma.rn.f32 	%f64, %f47, 0f7F800000, 0f7F800000;
	selp.f32 	%f65, %f64, %f63, %p19;
	setp.eq.f32 	%p20, %f47, 0f00000000;
	selp.f32 	%f66, 0fFF800000, %f65, %p20;
	cvt.f64.f32 	%fd29, %f66;
	mov.f64 	%fd30, 0d3FF0000000000000;
	sub.f64 	%fd31, %fd30, %fd28;
	sub.f64 	%fd32, %fd30, %fd7;
	cvt.rn.f32.f64 	%f67, %fd32;
	setp.lt.f32 	%p21, %f67, 0f00800000;
	mul.f32 	%f68, %f67, 0f4B000000;
	selp.f32 	%f69, %f68, %f67, %p21;
	selp.f32 	%f70, 0fC1B80000, 0f00000000, %p21;
	mov.b32 	%r28, %f69;
	add.s32 	%r29, %r28, -1059760811;
	and.b32  	%r30, %r29, -8388608;
	sub.s32 	%r31, %r28, %r30;
	mov.b32 	%f71, %r31;
	cvt.rn.f32.s32 	%f72, %r30;
	fma.rn.f32 	%f73, %f72, 0f34000000, %f70;
	add.f32 	%f74, %f71, 0fBF800000;
	fma.rn.f32 	%f75, %f74, 0fBE055027, 0f3E1039F6;
	fma.rn.f32 	%f76, %f75, %f74, 0fBDF8CDCC;
	fma.rn.f32 	%f77, %f76, %f74, 0f3E0F2955;
	fma.rn.f32 	%f78, %f77, %f74, 0fBE2AD8B9;
	fma.rn.f32 	%f79, %f78, %f74, 0f3E4CED0B;
	fma.rn.f32 	%f80, %f79, %f74, 0fBE7FFF22;
	fma.rn.f32 	%f81, %f80, %f74, 0f3EAAAA78;
	fma.rn.f32 	%f82, %f81, %f74, 0fBF000000;
	mul.f32 	%f83, %f74, %f82;
	fma.rn.f32 	%f84, %f83, %f74, %f74;
	fma.rn.f32 	%f85, %f73, 0f3F317218, %f84;
	setp.gt.u32 	%p22, %r28, 2139095039;
	fma.rn.f32 	%f86, %f69, 0f7F800000, 0f7F800000;
	selp.f32 	%f87, %f86, %f85, %p22;
	setp.eq.f32 	%p23, %f69, 0f00000000;
	selp.f32 	%f88, 0fFF800000, %f87, %p23;
	cvt.f64.f32 	%fd33, %f88;
	mul.f64 	%fd34, %fd31, %fd33;
	fma.rn.f64 	%fd35, %fd28, %fd29, %fd34;
	div.rn.f64 	%fd36, %fd35, %fd1;
	sub.f64 	%fd50, %fd50, %fd36;
$L__BB4_9:
	ld.global.nc.f64 	%fd10, [%rd7];
	setp.leu.f64 	%p24, %fd10, 0d0000000000000000;
	setp.geu.f64 	%p25, %fd10, 0d3FF0000000000000;
	or.pred  	%p26, %p24, %p25;
	@%p26 bra 	$L__BB4_11;
	ld.global.nc.f64 	%fd37, [%rd6];
	cvt.rn.f32.f64 	%f89, %fd10;
	setp.lt.f32 	%p27, %f89, 0f00800000;
	mul.f32 	%f90, %f89, 0f4B000000;
	selp.f32 	%f91, %f90, %f89, %p27;
	selp.f32 	%f92, 0fC1B80000, 0f00000000, %p27;
	mov.b32 	%r32, %f91;
	add.s32 	%r33, %r32, -1059760811;
	and.b32  	%r34, %r33, -8388608;
	sub.s32 	%r35, %r32, %r34;
	mov.b32 	%f93, %r35;
	cvt.rn.f32.s32 	%f94, %r34;
	fma.rn.f32 	%f95, %f94, 0f34000000, %f92;
	add.f32 	%f96, %f93, 0fBF800000;
	fma.rn.f32 	%f97, %f96, 0fBE055027, 0f3E1039F6;
	fma.rn.f32 	%f98, %f97, %f96, 0fBDF8CDCC;
	fma.rn.f32 	%f99, %f98, %f96, 0f3E0F2955;
	fma.rn.f32 	%f100, %f99, %f96, 0fBE2AD8B9;
	fma.rn.f32 	%f101, %f100, %f96, 0f3E4CED0B;
	fma.rn.f32 	%f102, %f101, %f96, 0fBE7FFF22;
	fma.rn.f32 	%f103, %f102, %f96, 0f3EAAAA78;
	fma.rn.f32 	%f104, %f103, %f96, 0fBF000000;
	mul.f32 	%f105, %f96, %f104;
	fma.rn.f32 	%f106, %f105, %f96, %f96;
	fma.rn.f32 	%f107, %f95, 0f3F317218, %f106;
	setp.gt.u32 	%p28, %r32, 2139095039;
	fma.rn.f32 	%f108, %f91, 0f7F800000, 0f7F800000;
	selp.f32 	%f109, %f108, %f107, %p28;
	setp.eq.f32 	%p29, %f91, 0f00000000;
	selp.f32 	%f110, 0fFF800000, %f109, %p29;
	cvt.f64.f32 	%fd38, %f110;
	mov.f64 	%fd39, 0d3FF0000000000000;
	sub.f64 	%fd40, %fd39, %fd37;
	sub.f64 	%fd41, %fd39, %fd10;
	cvt.rn.f32.f64 	%f111, %fd41;
	setp.lt.f32 	%p30, %f111, 0f00800000;
	mul.f32 	%f112, %f111, 0f4B000000;
	selp.f32 	%f113, %f112, %f111, %p30;
	selp.f32 	%f114, 0fC1B80000, 0f00000000, %p30;
	mov.b32 	%r36, %f113;
	add.s32 	%r37, %r36, -1059760811;
	and.b32  	%r38, %r37, -8388608;
	sub.s32 	%r39, %r36, %r38;
	mov.b32 	%f115, %r39;
	cvt.rn.f32.s32 	%f116, %r38;
	fma.rn.f32 	%f117, %f116, 0f34000000, %f114;
	add.f32 	%f118, %f115, 0fBF800000;
	fma.rn.f32 	%f119, %f118, 0fBE055027, 0f3E1039F6;
	fma.rn.f32 	%f120, %f119, %f118, 0fBDF8CDCC;
	fma.rn.f32 	%f121, %f120, %f118, 0f3E0F2955;
	fma.rn.f32 	%f122, %f121, %f118, 0fBE2AD8B9;
	fma.rn.f32 	%f123, %f122, %f118, 0f3E4CED0B;
	fma.rn.f32 	%f124, %f123, %f118, 0fBE7FFF22;
	fma.rn.f32 	%f125, %f124, %f118, 0f3EAAAA78;
	fma.rn.f32 	%f126, %f125, %f118, 0fBF000000;
	mul.f32 	%f127, %f118, %f126;
	fma.rn.f32 	%f128, %f127, %f118, %f118;
	fma.rn.f32 	%f129, %f117, 0f3F317218, %f128;
	setp.gt.u32 	%p31, %r36, 2139095039;
	fma.rn.f32 	%f130, %f113, 0f7F800000, 0f7F800000;
	selp.f32 	%f131, %f130, %f129, %p31;
	setp.eq.f32 	%p32, %f113, 0f00000000;
	selp.f32 	%f132, 0fFF800000, %f131, %p32;
	cvt.f64.f32 	%fd42, %f132;
	mul.f64 	%fd43, %fd40, %fd42;
	fma.rn.f64 	%fd44, %fd37, %fd38, %fd43;
	div.rn.f64 	%fd45, %fd44, %fd1;
	sub.f64 	%fd50, %fd50, %fd45;
$L__BB4_11:
	add.s32 	%r41, %r41, 2;
	setp.lt.s32 	%p33, %r41, %r3;
	@%p33 bra 	$L__BB4_7;
$L__BB4_12:
	cvta.to.global.u64 	%rd16, %rd8;
	mul.wide.s32 	%rd17, %r1, 8;
	add.s64 	%rd18, %rd16, %rd17;
	st.global.f64 	[%rd18], %fd50;
$L__BB4_13:
	ret;

}
	// .globl	Concatenate
.visible .entry Concatenate(
	.param .u32 Concatenate_param_0,
	.param .u32 Concatenate_param_1,
	.param .u64 .ptr .align 1 Concatenate_param_2,
	.param .u32 Concatenate_param_3,
	.param .u64 .ptr .align 1 Concatenate_param_4,
	.param .u32 Concatenate_param_5,
	.param .u64 .ptr .align 1 Concatenate_param_6,
	.param .u32 Concatenate_param_7
)
{
	.reg .pred 	%p<3>;
	.reg .b32 	%r<15>;
	.reg .b64 	%rd<13>;
	.reg .b64 	%fd<5>;

	ld.param.u32 	%r7, [Concatenate_param_0];
	ld.param.u64 	%rd1, [Concatenate_param_2];
	ld.param.u32 	%r4, [Concatenate_param_3];
	ld.param.u64 	%rd2, [Concatenate_param_4];
	ld.param.u32 	%r5, [Concatenate_param_5];
	ld.param.u64 	%rd3, [Concatenate_param_6];
	ld.param.u32 	%r6, [Concatenate_param_7];
	mov.u32 	%r8, %ctaid.x;
	mov.u32 	%r9, %ntid.x;
	mov.u32 	%r10, %tid.x;
	mad.lo.s32 	%r1, %r8, %r9, %r10;
	setp.ge.s32 	%p1, %r1, %r7;
	@%p1 bra 	$L__BB5_5;
	div.s32 	%r2, %r1, %r4;
	mul.lo.s32 	%r11, %r2, %r4;
	sub.s32 	%r3, %r1, %r11;
	setp.ge.s32 	%p2, %r3, %r5;
	@%p2 bra 	$L__BB5_3;
	mad.lo.s32 	%r14, %r2, %r5, %r3;
	cvta.to.global.u64 	%rd7, %rd2;
	mul.wide.s32 	%rd8, %r14, 8;
	add.s64 	%rd9, %rd7, %rd8;
	ld.global.nc.f64 	%fd4, [%rd9];
	bra.uni 	$L__BB5_4;
$L__BB5_3:
	sub.s32 	%r12, %r3, %r5;
	mad.lo.s32 	%r13, %r2, %r6, %r12;
	cvta.to.global.u64 	%rd4, %rd3;
	mul.wide.s32 	%rd5, %r13, 8;
	add.s64 	%rd6, %rd4, %rd5;
	ld.global.nc.f64 	%fd4, [%rd6];
$L__BB5_4:
	cvta.to.global.u64 	%rd10, %rd1;
	mul.wide.s32 	%rd11, %r1, 8;
	add.s64 	%rd12, %rd10, %rd11;
	st.global.f64 	[%rd12], %fd4;
$L__BB5_5:
	ret;

}
	// .globl	Split
.visible .entry Split(
	.param .u32 Split_param_0,
	.param .u32 Split_param_1,
	.param .u64 .ptr .align 1 Split_param_2,
	.param .u32 Split_param_3,
	.param .u64 .ptr .align 1 Split_param_4,
	.param .u32 Split_param_5,
	.param .u64 .ptr .align 1 Split_param_6,
	.param .u32 Split_param_7
)
{
	.reg .pred 	%p<3>;
	.reg .b32 	%r<15>;
	.reg .b64 	%rd<15>;
	.reg .b64 	%fd<3>;

	ld.param.u32 	%r7, [Split_param_0];
	ld.param.u64 	%rd4, [Split_param_2];
	ld.param.u32 	%r4, [Split_param_3];
	ld.param.u64 	%rd2, [Split_param_4];
	ld.param.u32 	%r5, [Split_param_5];
	ld.param.u64 	%rd3, [Split_param_6];
	ld.param.u32 	%r6, [Split_param_7];
	cvta.to.global.u64 	%rd1, %rd4;
	mov.u32 	%r8, %ctaid.x;
	mov.u32 	%r9, %ntid.x;
	mov.u32 	%r10, %tid.x;
	mad.lo.s32 	%r1, %r8, %r9, %r10;
	setp.ge.s32 	%p1, %r1, %r7;
	@%p1 bra 	$L__BB6_4;
	div.s32 	%r2, %r1, %r4;
	mul.lo.s32 	%r11, %r2, %r4;
	sub.s32 	%r3, %r1, %r11;
	setp.ge.s32 	%p2, %r3, %r5;
	@%p2 bra 	$L__BB6_3;
	mul.wide.s32 	%rd10, %r1, 8;
	add.s64 	%rd11, %rd1, %rd10;
	ld.global.nc.f64 	%fd2, [%rd11];
	mad.lo.s32 	%r14, %r2, %r5, %r3;
	cvta.to.global.u64 	%rd12, %rd2;
	mul.wide.s32 	%rd13, %r14, 8;
	add.s64 	%rd14, %rd12, %rd13;
	st.global.f64 	[%rd14], %fd2;
	bra.uni 	$L__BB6_4;
$L__BB6_3:
	mul.wide.s32 	%rd5, %r1, 8;
	add.s64 	%rd6, %rd1, %rd5;
	ld.global.nc.f64 	%fd1, [%rd6];
	sub.s32 	%r12, %r3, %r5;
	mad.lo.s32 	%r13, %r2, %r6, %r12;
	cvta.to.global.u64 	%rd7, %rd3;
	mul.wide.s32 	%rd8, %r13, 8;
	add.s64 	%rd9, %rd7, %rd8;
	st.global.f64 	[%rd9], %fd1;
$L__BB6_4:
	ret;

}


// ===== COMPILED SASS (sm_100) =====

	.target	sm_100

	.elftype	@"ET_EXEC"


//--------------------- .note.nv.tkinfo           --------------------------
	.section	.note.nv.tkinfo,"",@"SHT_NOTE"
	.sectionflags	@"SHF_NOTE_NV_TKINFO"
	.tkinfo
        /*0018*/ 	.word	0x00000002
        /*0030*/ 	.string	""
        /*0030*/ 	.string	"ptxas"
        /*0030*/ 	.string	"Cuda compilation tools, release 13.0, V13.0.88"
        /*0030*/ 	.string	"Build cuda_13.0.r13.0/compiler.36424714_0"
        /*0030*/ 	.string	"-arch sm_100 -m 64 "



//--------------------- .note.nv.cuinfo           --------------------------
	.section	.note.nv.cuinfo,"",@"SHT_NOTE"
	.sectionflags	@"SHF_NOTE_NV_CUINFO"
        /*0018*/ 	.short	0x0002
        /*001a*/ 	.short	0x0064
        /*001c*/ 	.short	0x0082
	.zero		2


//--------------------- .nv.info                  --------------------------
	.section	.nv.info,"",@"SHT_CUDA_INFO"
	.align	4


	//----- nvinfo : EIATTR_REGCOUNT
	.align		4
        /*0000*/ 	.byte	0x04, 0x2f
        /*0002*/ 	.short	(.L_1 - .L_0)
	.align		4
.L_0:
        /*0004*/ 	.word	index@(Sum)
        /*0008*/ 	.word	0x00000014


	//----- nvinfo : EIATTR_FRAME_SIZE
	.align		4
.L_1:
        /*000c*/ 	.byte	0x04, 0x11
        /*000e*/ 	.short	(.L_3 - .L_2)
	.align		4
.L_2:
        /*0010*/ 	.word	index@(Sum)
        /*0014*/ 	.word	0x00000000


	//----- nvinfo : EIATTR_REGCOUNT
	.align		4
.L_3:
        /*0018*/ 	.byte	0x04, 0x2f
        /*001a*/ 	.short	(.L_5 - .L_4)
	.align		4
.L_4:
        /*001c*/ 	.word	index@(UpdateAdamOptimizer)
        /*0020*/ 	.word	0x00000028


	//----- nvinfo : EIATTR_FRAME_SIZE
	.align		4
.L_5:
        /*0024*/ 	.byte	0x04, 0x11
        /*0026*/ 	.short	(.L_7 - .L_6)
	.align		4
.L_6:
        /*0028*/ 	.word	index@($__internal_2_$__cuda_sm20_dsqrt_rn_f64_mediumpath_v1)
        /*002c*/ 	.word	0x00000000


	//----- nvinfo : EIATTR_FRAME_SIZE
	.align		4
.L_7:
        /*0030*/ 	.byte	0x04, 0x11
        /*0032*/ 	.short	(.L_9 - .L_8)
	.align		4
.L_8:
        /*0034*/ 	.word	index@($__internal_1_$__cuda_sm20_div_rn_f64_full)
        /*0038*/ 	.word	0x00000000


	//----- nvinfo : EIATTR_FRAME_SIZE
	.align		4
.L_9:
        /*003c*/ 	.byte	0x04, 0x11
        /*003e*/ 	.short	(.L_11 - .L_10)
	.align		4
.L_10:
        /*0040*/ 	.word	index@(UpdateAdamOptimizer)
        /*0044*/ 	.word	0x00000000


	//----- nvinfo : EIATTR_REGCOUNT
	.align		4
.L_11:
        /*0048*/ 	.byte	0x04, 0x2f
        /*004a*/ 	.short	(.L_13 - .L_12)
	.align		4
.L_12:
        /*004c*/ 	.word	index@(ComputeAccuracy)
        /*0050*/ 	.word	0x00000020


	//----- nvinfo : EIATTR_FRAME_SIZE
	.align		4
.L_13:
        /*0054*/ 	.byte	0x04, 0x11
        /*0056*/ 	.short	(.L_15 - .L_14)
	.align		4
.L_14:
        /*0058*/ 	.word	index@(ComputeAccuracy)
        /*005c*/ 	.word	0x00000000


	//----- nvinfo : EIATTR_REGCOUNT
	.align		4
.L_15:
        /*0060*/ 	.byte	0x04, 0x2f
        /*0062*/ 	.short	(.L_17 - .L_16)
	.align		4
.L_16:
        /*0064*/ 	.word	index@(ComputeCategoricalCrossentropyLoss)
        /*0068*/ 	.word	0x0000001e


	//----- nvinfo : EIATTR_FRAME_SIZE
	.align		4
.L_17:
        /*006c*/ 	.byte	0x04, 0x11
        /*006e*/ 	.short	(.L_19 - .L_18)
	.align		4
.L_18:
        /*0070*/ 	.word	index@(ComputeCategoricalCrossentropyLoss)
        /*0074*/ 	.word	0x00000000


	//----- nvinfo : EIATTR_REGCOUNT
	.align		4
.L_19:
        /*0078*/ 	.byte	0x04, 0x2f
        /*007a*/ 	.short	(.L_21 - .L_20)
	.align		4
.L_20:
        /*007c*/ 	.word	index@(ComputeBinaryCrossentropyLoss)
        /*0080*/ 	.word	0x00000025


	//----- nvinfo : EIATTR_FRAME_SIZE
	.align		4
.L_21:
        /*0084*/ 	.byte	0x04, 0x11
        /*0086*/ 	.short	(.L_23 - .L_22)
	.align		4
.L_22:
        /*0088*/ 	.word	index@($__internal_0_$__cuda_sm20_div_rn_f64_full)
        /*008c*/ 	.word	0x00000000


	//----- nvinfo : EIATTR_FRAME_SIZE
	.align		4
.L_23:
        /*0090*/ 	.byte	0x04, 0x11
        /*0092*/ 	.short	(.L_25 - .L_24)
	.align		4
.L_24:
        /*0094*/ 	.word	index@(ComputeBinaryCrossentropyLoss)
        /*0098*/ 	.word	0x00000000


	//----- nvinfo : EIATTR_REGCOUNT
	.align		4
.L_25:
        /*009c*/ 	.byte	0x04, 0x2f
        /*009e*/ 	.short	(.L_27 - .L_26)
	.align		4
.L_26:
        /*00a0*/ 	.word	index@(Concatenate)
        /*00a4*/ 	.word	0x0000000e


	//----- nvinfo : EIATTR_FRAME_SIZE
	.align		4
.L_27:
        /*00a8*/ 	.byte	0x04, 0x11
        /*00aa*/ 	.short	(.L_29 - .L_28)
	.align		4
.L_28:
        /*00ac*/ 	.word	index@(Concatenate)
        /*00b0*/ 	.word	0x00000000


	//----- nvinfo : EIATTR_REGCOUNT
	.align		4
.L_29:
        /*00b4*/ 	.byte	0x04, 0x2f
        /*00b6*/ 	.short	(.L_31 - .L_30)
	.align		4
.L_30:
        /*00b8*/ 	.word	index@(Split)
        /*00bc*/ 	.word	0x0000000c


	//----- nvinfo : EIATTR_FRAME_SIZE
	.align		4
.L_31:
        /*00c0*/ 	.byte	0x04, 0x11
        /*00c2*/ 	.short	(.L_33 - .L_32)
	.align		4
.L_32:
        /*00c4*/ 	.word	index@(Split)
        /*00c8*/ 	.word	0x00000000


	//----- nvinfo : EIATTR_MIN_STACK_SIZE
	.align		4
.L_33:
        /*00cc*/ 	.byte	0x04, 0x12
        /*00ce*/ 	.short	(.L_35 - .L_34)
	.align		4
.L_34:
        /*00d0*/ 	.word	index@(Split)
        /*00d4*/ 	.word	0x00000000


	//----- nvinfo : EIATTR_MIN_STACK_SIZE
	.align		4
.L_35:
        /*00d8*/ 	.byte	0x04, 0x12
        /*00da*/ 	.short	(.L_37 - .L_36)
	.align		4
.L_36:
        /*00dc*/ 	.word	index@(Concatenate)
        /*00e0*/ 	.word	0x00000000


	//----- nvinfo : EIATTR_MIN_STACK_SIZE
	.align		4
.L_37:
        /*00e4*/ 	.byte	0x04, 0x12
        /*00e6*/ 	.short	(.L_39 - .L_38)
	.align		4
.L_38:
        /*00e8*/ 	.word	index@(ComputeBinaryCrossentropyLoss)
        /*00ec*/ 	.word	0x00000000


	//----- nvinfo : EIATTR_MIN_STACK_SIZE
	.align		4
.L_39:
        /*00f0*/ 	.byte	0x04, 0x12
        /*00f2*/ 	.short	(.L_41 - .L_40)
	.align		4
.L_40:
        /*00f4*/ 	.word	index@(ComputeCategoricalCrossentropyLoss)
        /*00f8*/ 	.word	0x00000000


	//----- nvinfo : EIATTR_MIN_STACK_SIZE
	.align		4
.L_41:
        /*00fc*/ 	.byte	0x04, 0x12
        /*00fe*/ 	.short	(.L_43 - .L_42)
	.align		4
.L_42:
        /*0100*/ 	.word	index@(ComputeAccuracy)
        /*0104*/ 	.word	0x00000000


	//----- nvinfo : EIATTR_MIN_STACK_SIZE
	.align		4
.L_43:
        /*0108*/ 	.byte	0x04, 0x12
        /*010a*/ 	.short	(.L_45 - .L_44)
	.align		4
.L_44:
        /*010c*/ 	.word	index@(UpdateAdamOptimizer)
        /*0110*/ 	.word	0x00000000


	//----- nvinfo : EIATTR_MIN_STACK_SIZE
	.align		4
.L_45:
        /*0114*/ 	.byte	0x04, 0x12
        /*0116*/ 	.short	(.L_47 - .L_46)
	.align		4
.L_46:
        /*0118*/ 	.word	index@(Sum)
        /*011c*/ 	.word	0x00000000
.L_47:


//--------------------- .nv.compat                --------------------------
	.section	.nv.compat,"",@"SHT_CUDA_COMPAT_INFO"
	.align	4
        /*0000*/ 	.byte	0x02, 0x09, 0x00, 0x00, 0x02, 0x02, 0x01, 0x00, 0x02, 0x05, 0x05, 0x00, 0x03, 0x07, 0x01, 0x01
        /*0010*/ 	.byte	0x02, 0x03, 0x00, 0x00, 0x02, 0x06, 0x01, 0x00, 0x04, 0x0b, 0x08, 0x00, 0x01, 0x00, 0x00, 0x00
        /*0020*/ 	.byte	0x00, 0x00, 0x00, 0x00


//--------------------- .nv.info.Split            --------------------------
	.section	.nv.info.Split,"",@"SHT_CUDA_INFO"
	.sectionflags	@""
	.align	4


	//----- nvinfo : EIATTR_CUDA_API_VERSION
	.align		4
        /*0000*/ 	.byte	0x04, 0x37
        /*0002*/ 	.short	(.L_49 - .L_48)
.L_48:
        /*0004*/ 	.word	0x00000082


	//----- nvinfo : EIATTR_KPARAM_INFO
	.align		4
.L_49:
        /*0008*/ 	.byte	0x04, 0x17
        /*000a*/ 	.short	(.L_51 - .L_50)
.L_50:
        /*000c*/ 	.word	0x00000000
        /*0010*/ 	.short	0x0007
        /*0012*/ 	.short	0x0030
        /*0014*/ 	.byte	0x00, 0xf0, 0x11, 0x00


	//----- nvinfo : EIATTR_KPARAM_INFO
	.align		4
.L_51:
        /*0018*/ 	.byte	0x04, 0x17
        /*001a*/ 	.short	(.L_53 - .L_52)
.L_52:
        /*001c*/ 	.word	0x00000000
        /*0020*/ 	.short	0x0006
        /*0022*/ 	.short	0x0028
        /*0024*/ 	.byte	0x00, 0xf5, 0x21, 0x00


	//----- nvinfo : EIATTR_KPARAM_INFO
	.align		4
.L_53:
        /*0028*/ 	.byte	0x04, 0x17
        /*002a*/ 	.short	(.L_55 - .L_54)
.L_54:
        /*002c*/ 	.word	0x00000000
        /*0030*/ 	.short	0x0005
        /*0032*/ 	.short	0x0020
        /*0034*/ 	.byte	0x00, 0xf0, 0x11, 0x00


	//----- nvinfo : EIATTR_KPARAM_INFO
	.align		4
.L_55:
        /*0038*/ 	.byte	0x04, 0x17
        /*003a*/ 	.short	(.L_57 - .L_56)
.L_56:
        /*003c*/ 	.word	0x00000000
        /*0040*/ 	.short	0x0004
        /*0042*/ 	.short	0x0018
        /*0044*/ 	.byte	0x00, 0xf5, 0x21, 0x00


	//----- nvinfo : EIATTR_KPARAM_INFO
	.align		4
.L_57:
        /*0048*/ 	.byte	0x04, 0x17
        /*004a*/ 	.short	(.L_59 - .L_58)
.L_58:
        /*004c*/ 	.word	0x00000000
        /*0050*/ 	.short	0x0003
        /*0052*/ 	.short	0x0010
        /*0054*/ 	.byte	0x00, 0xf0, 0x11, 0x00


	//----- nvinfo : EIATTR_KPARAM_INFO
	.align		4
.L_59:
        /*0058*/ 	.byte	0x04, 0x17
        /*005a*/ 	.short	(.L_61 - .L_60)
.L_60:
        /*005c*/ 	.word	0x00000000
        /*0060*/ 	.short	0x0002
        /*0062*/ 	.short	0x0008
        /*0064*/ 	.byte	0x00, 0xf5, 0x21, 0x00


	//----- nvinfo : EIATTR_KPARAM_INFO
	.align		4
.L_61:
        /*0068*/ 	.byte	0x04, 0x17
        /*006a*/ 	.short	(.L_63 - .L_62)
.L_62:
        /*006c*/ 	.word	0x00000000
        /*0070*/ 	.short	0x0001
        /*0072*/ 	.short	0x0004
        /*0074*/ 	.byte	0x00, 0xf0, 0x11, 0x00


	//----- nvinfo : EIATTR_KPARAM_INFO
	.align		4
.L_63:
        /*0078*/ 	.byte	0x04, 0x17
        /*007a*/ 	.short	(.L_65 - .L_64)
.L_64:
        /*007c*/ 	.word	0x00000000
        /*0080*/ 	.short	0x0000
        /*0082*/ 	.short	0x0000
        /*0084*/ 	.byte	0x00, 0xf0, 0x11, 0x00


	//----- nvinfo : EIATTR_SPARSE_MMA_MASK
	.align		4
.L_65:
        /*0088*/ 	.byte	0x03, 0x50
        /*008a*/ 	.short	0x0000


	//----- nvinfo : EIATTR_MAXREG_COUNT
	.align		4
        /*008c*/ 	.byte	0x03, 0x1b
        /*008e*/ 	.short	0x00ff


	//----- nvinfo : EIATTR_MERCURY_ISA_VERSION
	.align		4
        /*0090*/ 	.byte	0x03, 0x5f
        /*0092*/ 	.short	0x0101


	//----- nvinfo : EIATTR_VRC_CTA_INIT_COUNT
	.align		4
        /*0094*/ 	.byte	0x02, 0x4a
	.zero		1
	.zero		1


	//----- nvinfo : EIATTR_EXIT_INSTR_OFFSETS
	.align		4
        /*0098*/ 	.byte	0x04, 0x1c
        /*009a*/ 	.short	(.L_67 - .L_66)


	//   ....[0]....
.L_66:
        /*009c*/ 	.word	0x00000070


	//   ....[1]....
        /*00a0*/ 	.word	0x000002e0


	//   ....[2]....
        /*00a4*/ 	.word	0x00000380


	//----- nvinfo : EIATTR_CRS_STACK_SIZE
	.align		4
.L_67:
        /*00a8*/ 	.byte	0x04, 0x1e
        /*00aa*/ 	.short	(.L_69 - .L_68)
.L_68:
        /*00ac*/ 	.word	0x00000000


	//----- nvinfo : EIATTR_CBANK_PARAM_SIZE
	.align		4
.L_69:
        /*00b0*/ 	.byte	0x03, 0x19
        /*00b2*/ 	.short	0x0034


	//----- nvinfo : EIATTR_PARAM_CBANK
	.align		4
        /*00b4*/ 	.byte	0x04, 0x0a
        /*00b6*/ 	.short	(.L_71 - .L_70)
	.align		4
.L_70:
        /*00b8*/ 	.word	index@(.nv.constant0.Split)
        /*00bc*/ 	.short	0x0380
        /*00be*/ 	.short	0x0034


	//----- nvinfo : EIATTR_SW_WAR
	.align		4
.L_71:
        /*00c0*/ 	.byte	0x04, 0x36
        /*00c2*/ 	.short	(.L_73 - .L_72)
.L_72:
        /*00c4*/ 	.word	0x00000008
.L_73:


//--------------------- .nv.info.Concatenate      --------------------------
	.section	.nv.info.Concatenate,"",@"SHT_CUDA_INFO"
	.sectionflags	@""
	.align	4


	//----- nvinfo : EIATTR_CUDA_API_VERSION
	.align		4
        /*0000*/ 	.byte	0x04, 0x37
        /*0002*/ 	.short	(.L_75 - .L_74)
.L_74:
        /*0004*/ 	.word	0x00000082


	//----- nvinfo : EIATTR_KPARAM_INFO
	.align		4
.L_75:
        /*0008*/ 	.byte	0x04, 0x17
        /*000a*/ 	.short	(.L_77 - .L_76)
.L_76:
        /*000c*/ 	.word	0x00000000
        /*0010*/ 	.short	0x0007
        /*0012*/ 	.short	0x0030
        /*0014*/ 	.byte	0x00, 0xf0, 0x11, 0x00


	//----- nvinfo : EIATTR_KPARAM_INFO
	.align		4
.L_77:
        /*0018*/ 	.byte	0x04, 0x17
        /*001a*/ 	.short	(.L_79 - .L_78)
.L_78:
        /*001c*/ 	.word	0x00000000
        /*0020*/ 	.short	0x0006
        /*0022*/ 	.short	0x0028
        /*0024*/ 	.byte	0x00, 0xf5, 0x21, 0x00


	//----- nvinfo : EIATTR_KPARAM_INFO
	.align		4
.L_79:
        /*0028*/ 	.byte	0x04, 0x17
        /*002a*/ 	.short	(.L_81 - .L_80)
.L_80:
        /*002c*/ 	.word	0x00000000
        /*0030*/ 	.short	0x0005
        /*0032*/ 	.short	0x0020
        /*0034*/ 	.byte	0x00, 0xf0, 0x11, 0x00


	//----- nvinfo : EIATTR_KPARAM_INFO
	.align		4
.L_81:
        /*0038*/ 	.byte	0x04, 0x17
        /*003a*/ 	.short	(.L_83 - .L_82)
.L_82:
        /*003c*/ 	.word	0x00000000
        /*0040*/ 	.short	0x0004
        /*0042*/ 	.short	0x0018
        /*0044*/ 	.byte	0x00, 0xf5, 0x21, 0x00


	//----- nvinfo : EIATTR_KPARAM_INFO
	.align		4
.L_83:
        /*0048*/ 	.byte	0x04, 0x17
        /*004a*/ 	.short	(.L_85 - .L_84)
.L_84:
        /*004c*/ 	.word	0x00000000
        /*0050*/ 	.short	0x0003
        /*0052*/ 	.short	0x0010
        /*0054*/ 	.byte	0x00, 0xf0, 0x11, 0x00


	//----- nvinfo : EIATTR_KPARAM_INFO
	.align		4
.L_85:
        /*0058*/ 	.byte	0x04, 0x17
        /*005a*/ 	.short	(.L_87 - .L_86)
.L_86:
        /*005c*/ 	.word	0x00000000
        /*0060*/ 	.short	0x0002
        /*0062*/ 	.short	0x0008
        /*0064*/ 	.byte	0x00, 0xf5, 0x21, 0x00


	//----- nvinfo : EIATTR_KPARAM_INFO
	.align		4
.L_87:
        /*0068*/ 	.byte	0x04, 0x17
        /*006a*/ 	.short	(.L_89 - .L_88)
.L_88:
        /*006c*/ 	.word	0x00000000
        /*0070*/ 	.short	0x0001
        /*0072*/ 	.short	0x0004
        /*0074*/ 	.byte	0x00, 0xf0, 0x11, 0x00


	//----- nvinfo : EIATTR_KPARAM_INFO
	.align		4
.L_89:
        /*0078*/ 	.byte	0x04, 0x17
        /*007a*/ 	.short	(.L_91 - .L_90)
.L_90:
        /*007c*/ 	.word	0x00000000
        /*0080*/ 	.short	0x0000
        /*0082*/ 	.short	0x0000
        /*0084*/ 	.byte	0x00, 0xf0, 0x11, 0x00


	//----- nvinfo : EIATTR_SPARSE_MMA_MASK
	.align		4
.L_91:
        /*0088*/ 	.byte	0x03, 0x50
        /*008a*/ 	.short	0x0000


	//----- nvinfo : EIATTR_MAXREG_COUNT
	.align		4
        /*008c*/ 	.byte	0x03, 0x1b
        /*008e*/ 	.short	0x00ff


	//----- nvinfo : EIATTR_MERCURY_ISA_VERSION
	.align		4
        /*0090*/ 	.byte	0x03, 0x5f
        /*0092*/ 	.short	0x0101


	//----- nvinfo : EIATTR_VRC_CTA_INIT_COUNT
	.align		4
        /*0094*/ 	.byte	0x02, 0x4a
	.zero		1
	.zero		1


	//----- nvinfo : EIATTR_EXIT_INSTR_OFFSETS
	.align		4
        /*0098*/ 	.byte	0x04, 0x1c
        /*009a*/ 	.short	(.L_93 - .L_92)


	//   ....[0]....
.L_92:
        /*009c*/ 	.word	0x00000070


	//   ....[1]....
        /*00a0*/ 	.word	0x00000330


	//----- nvinfo : EIATTR_CBANK_PARAM_SIZE
	.align		4
.L_93:
        /*00a4*/ 	.byte	0x03, 0x19
        /*00a6*/ 	.short	0x0034


	//----- nvinfo : EIATTR_PARAM_CBANK
	.align		4
        /*00a8*/ 	.byte	0x04, 0x0a
        /*00aa*/ 	.short	(.L_95 - .L_94)
	.align		4
.L_94:
        /*00ac*/ 	.word	index@(.nv.constant0.Concatenate)
        /*00b0*/ 	.short	0x0380
        /*00b2*/ 	.short	0x0034


	//----- nvinfo : EIATTR_SW_WAR
	.align		4
.L_95:
        /*00b4*/ 	.byte	0x04, 0x36
        /*00b6*/ 	.short	(.L_97 - .L_96)
.L_96:
        /*00b8*/ 	.word	0x00000008
.L_97:


//--------------------- .nv.info.ComputeBinaryCrossentropyLoss --------------------------
	.section	.nv.info.ComputeBinaryCrossentropyLoss,"",@"SHT_CUDA_INFO"
	.sectionflags	@""
	.align	4


	//----- nvinfo : EIATTR_CUDA_API_VERSION
	.align		4
        /*0000*/ 	.byte	0x04, 0x37
        /*0002*/ 	.short	(.L_99 - .L_98)
.L_98:
        /*0004*/ 	.word	0x00000082


	//----- nvinfo : EIATTR_KPARAM_INFO
	.align		4
.L_99:
        /*0008*/ 	.byte	0x04, 0x17
        /*000a*/ 	.short	(.L_101 - .L_100)
.L_100:
        /*000c*/ 	.word	0x00000000
        /*0010*/ 	.short	0x0004
        /*0012*/ 	.short	0x0018
        /*0014*/ 	.byte	0x00, 0xf5, 0x21, 0x00


	//----- nvinfo : EIATTR_KPARAM_INFO
	.align		4
.L_101:
        /*0018*/ 	.byte	0x04, 0x17
        /*001a*/ 	.short	(.L_103 - .L_102)
.L_102:
        /*001c*/ 	.word	0x00000000
        /*0020*/ 	.short	0x0003
        /*0022*/ 	.short	0x0010
        /*0024*/ 	.byte	0x00, 0xf5, 0x21, 0x00


	//----- nvinfo : EIATTR_KPARAM_INFO
	.align		4
.L_103:
        /*0028*/ 	.byte	0x04, 0x17
        /*002a*/ 	.short	(.L_105 - .L_104)
.L_104:
        /*002c*/ 	.word	0x00000000
        /*0030*/ 	.short	0x0002
        /*0032*/ 	.short	0x0008
        /*0034*/ 	.byte	0x00, 0xf5, 0x21, 0x00


	//----- nvinfo : EIATTR_KPARAM_INFO
	.align		4
.L_105:
        /*0038*/ 	.byte	0x04, 0x17
        /*003a*/ 	.short	(.L_107 - .L_106)
.L_106:
        /*003c*/ 	.word	0x00000000
        /*0040*/ 	.short	0x0001
        /*0042*/ 	.short	0x0004
        /*0044*/ 	.byte	0x00, 0xf0, 0x11, 0x00


	//----- nvinfo : EIATTR_KPARAM_INFO
	.align		4
.L_107:
        /*0048*/ 	.byte	0x04, 0x17
        /*004a*/ 	.short	(.L_109 - .L_108)
.L_108:
        /*004c*/ 	.word	0x00000000
        /*0050*/ 	.short	0x0000
        /*0052*/ 	.short	0x0000
        /*0054*/ 	.byte	0x00, 0xf0, 0x11, 0x00


	//----- nvinfo : EIATTR_SPARSE_MMA_MASK
	.align		4
.L_109:
        /*0058*/ 	.byte	0x03, 0x50
        /*005a*/ 	.short	0x0000


	//----- nvinfo : EIATTR_MAXREG_COUNT
	.align		4
        /*005c*/ 	.byte	0x03, 0x1b
        /*005e*/ 	.short	0x00ff


	//----- nvinfo : EIATTR_MERCURY_ISA_VERSION
	.align		4
        /*0060*/ 	.byte	0x03, 0x5f
        /*0062*/ 	.short	0x0101


	//----- nvinfo : EIATTR_VRC_CTA_INIT_COUNT
	.align		4
        /*0064*/ 	.byte	0x02, 0x4a
	.zero		1
	.zero		1


	//----- nvinfo : EIATTR_EXIT_INSTR_OFFSETS
	.align		4
        /*0068*/ 	.byte	0x04, 0x1c
        /*006a*/ 	.short	(.L_111 - .L_110)


	//   ....[0]....
.L_110:
        /*006c*/ 	.word	0x00000070


	//   ....[1]....
        /*0070*/ 	.word	0x00001440


	//----- nvinfo : EIATTR_CRS_STACK_SIZE
	.align		4
.L_111:
        /*0074*/ 	.byte	0x04, 0x1e
        /*0076*/ 	.short	(.L_113 - .L_112)
.L_112:
        /*0078*/ 	.word	0x00000000


	//----- nvinfo : EIATTR_CBANK_PARAM_SIZE
	.align		4
.L_113:
        /*007c*/ 	.byte	0x03, 0x19
        /*007e*/ 	.short	0x0020


	//----- nvinfo : EIATTR_PARAM_CBANK
	.align		4
        /*0080*/ 	.byte	0x04, 0x0a
        /*0082*/ 	.short	(.L_115 - .L_114)
	.align		4
.L_114:
        /*0084*/ 	.word	index@(.nv.constant0.ComputeBinaryCrossentropyLoss)
        /*0088*/ 	.short	0x0380
        /*008a*/ 	.short	0x0020


	//----- nvinfo : EIATTR_SW_WAR
	.align		4
.L_115:
        /*008c*/ 	.byte	0x04, 0x36
        /*008e*/ 	.short	(.L_117 - .L_116)
.L_116:
        /*0090*/ 	.word	0x00000008
.L_117:


//--------------------- .nv.info.ComputeCategoricalCrossentropyLoss --------------------------
	.section	.nv.info.ComputeCategoricalCrossentropyLoss,"",@"SHT_CUDA_INFO"
	.sectionflags	@""
	.align	4


	//----- nvinfo : EIATTR_CUDA_API_VERSION
	.align		4
        /*0000*/ 	.byte	0x04, 0x37
        /*0002*/ 	.short	(.L_119 - .L_118)
.L_118:
        /*0004*/ 	.word	0x00000082


	//----- nvinfo : EIATTR_KPARAM_INFO
	.align		4
.L_119:
        /*0008*/ 	.byte	0x04, 0x17
        /*000a*/ 	.short	(.L_121 - .L_120)
.L_120:
        /*000c*/ 	.word	0x00000000
        /*0010*/ 	.short	0x0004
        /*0012*/ 	.short	0x0018
        /*0014*/ 	.byte	0x00, 0xf5, 0x21, 0x00


	//----- nvinfo : EIATTR_KPARAM_INFO
	.align		4
.L_121:
        /*0018*/ 	.byte	0x04, 0x17
        /*001a*/ 	.short	(.L_123 - .L_122)
.L_122:
        /*001c*/ 	.word	0x00000000
        /*0020*/ 	.short	0x0003
        /*0022*/ 	.short	0x0010
        /*0024*/ 	.byte	0x00, 0xf5, 0x21, 0x00


	//----- nvinfo : EIATTR_KPARAM_INFO
	.align		4
.L_123:
        /*0028*/ 	.byte	0x04, 0x17
        /*002a*/ 	.short	(.L_125 - .L_124)
.L_124:
        /*002c*/ 	.word	0x00000000
        /*0030*/ 	.short	0x0002
        /*0032*/ 	.short	0x0008
        /*0034*/ 	.byte	0x00, 0xf5, 0x21, 0x00


	//----- nvinfo : EIATTR_KPARAM_INFO
	.align		4
.L_125:
        /*0038*/ 	.byte	0x04, 0x17
        /*003a*/ 	.short	(.L_127 - .L_126)
.L_126:
        /*003c*/ 	.word	0x00000000
        /*0040*/ 	.short	0x0001
        /*0042*/ 	.short	0x0004
        /*0044*/ 	.byte	0x00, 0xf0, 0x11, 0x00


	//----- nvinfo : EIATTR_KPARAM_INFO
	.align		4
.L_127:
        /*0048*/ 	.byte	0x04, 0x17
        /*004a*/ 	.short	(.L_129 - .L_128)
.L_128:
        /*004c*/ 	.word	0x00000000
        /*0050*/ 	.short	0x0000
        /*0052*/ 	.short	0x0000
        /*0054*/ 	.byte	0x00, 0xf0, 0x11, 0x00


	//----- nvinfo : EIATTR_SPARSE_MMA_MASK
	.align		4
.L_129:
        /*0058*/ 	.byte	0x03, 0x50
        /*005a*/ 	.short	0x0000


	//----- nvinfo : EIATTR_MAXREG_COUNT
	.align		4
        /*005c*/ 	.byte	0x03, 0x1b
        /*005e*/ 	.short	0x00ff


	//----- nvinfo : EIATTR_MERCURY_ISA_VERSION
	.align		4
        /*0060*/ 	.byte	0x03, 0x5f
        /*0062*/ 	.short	0x0101


	//----- nvinfo : EIATTR_VRC_CTA_INIT_COUNT
	.align		4
        /*0064*/ 	.byte	0x02, 0x4a
	.zero		1
	.zero		1


	//----- nvinfo : EIATTR_EXIT_INSTR_OFFSETS
	.align		4
        /*0068*/ 	.byte	0x04, 0x1c
        /*006a*/ 	.short	(.L_131 - .L_130)


	//   ....[0]....
.L_130:
        /*006c*/ 	.word	0x00000070


	//   ....[1]....
        /*0070*/ 	.word	0x00001310


	//----- nvinfo : EIATTR_CRS_STACK_SIZE
	.align		4
.L_131:
        /*0074*/ 	.byte	0x04, 0x1e
        /*0076*/ 	.short	(.L_133 - .L_132)
.L_132:
        /*0078*/ 	.word	0x00000000


	//----- nvinfo : EIATTR_CBANK_PARAM_SIZE
	.align		4
.L_133:
        /*007c*/ 	.byte	0x03, 0x19
        /*007e*/ 	.short	0x0020


	//----- nvinfo : EIATTR_PARAM_CBANK
	.align		4
        /*0080*/ 	.byte	0x04, 0x0a
        /*0082*/ 	.short	(.L_135 - .L_134)
	.align		4
.L_134:
        /*0084*/ 	.word	index@(.nv.constant0.ComputeCategoricalCrossentropyLoss)
        /*0088*/ 	.short	0x0380
        /*008a*/ 	.short	0x0020


	//----- nvinfo : EIATTR_SW_WAR
	.align		4
.L_135:
        /*008c*/ 	.byte	0x04, 0x36
        /*008e*/ 	.short	(.L_137 - .L_136)
.L_136:
        /*0090*/ 	.word	0x00000008
.L_137:


//--------------------- .nv.info.ComputeAccuracy  --------------------------
	.section	.nv.info.ComputeAccuracy,"",@"SHT_CUDA_INFO"
	.sectionflags	@""
	.align	4


	//----- nvinfo : EIATTR_CUDA_API_VERSION
	.align		4
        /*0000*/ 	.byte	0x04, 0x37
        /*0002*/ 	.short	(.L_139 - .L_138)
.L_138:
        /*0004*/ 	.word	0x00000082


	//----- nvinfo : EIATTR_KPARAM_INFO
	.align		4
.L_139:
        /*0008*/ 	.byte	0x04, 0x17
        /*000a*/ 	.short	(.L_141 - .L_140)
.L_140:
        /*000c*/ 	.word	0x00000000
        /*0010*/ 	.short	0x0004
        /*0012*/ 	.short	0x0018
        /*0014*/ 	.byte	0x00, 0xf5, 0x21, 0x00


	//----- nvinfo : EIATTR_KPARAM_INFO
	.align		4
.L_141:
        /*0018*/ 	.byte	0x04, 0x17
        /*001a*/ 	.short	(.L_143 - .L_142)
.L_142:
        /*001c*/ 	.word	0x00000000
        /*0020*/ 	.short	0x0003
        /*0022*/ 	.short	0x0010
        /*0024*/ 	.byte	0x00, 0xf5, 0x21, 0x00


	//----- nvinfo : EIATTR_KPARAM_INFO
	.align		4
.L_143:
        /*0028*/ 	.byte	0x04, 0x17
        /*002a*/ 	.short	(.L_145 - .L_144)
.L_144:
        /*002c*/ 	.word	0x00000000
        /*0030*/ 	.short	0x0002
        /*0032*/ 	.short	0x0008
        /*0034*/ 	.byte	0x00, 0xf5, 0x21, 0x00


	//----- nvinfo : EIATTR_KPARAM_INFO
	.align		4
.L_145:
        /*0038*/ 	.byte	0x04, 0x17
        /*003a*/ 	.short	(.L_147 - .L_146)
.L_146:
        /*003c*/ 	.word	0x00000000
        /*0040*/ 	.short	0x0001
        /*0042*/ 	.short	0x0004
        /*0044*/ 	.byte	0x00, 0xf0, 0x11, 0x00


	//----- nvinfo : EIATTR_KPARAM_INFO
	.align		4
.L_147:
        /*0048*/ 	.byte	0x04, 0x17
        /*004a*/ 	.short	(.L_149 - .L_148)
.L_148:
        /*004c*/ 	.word	0x00000000
        /*0050*/ 	.short	0x0000
        /*0052*/ 	.short	0x0000
        /*0054*/ 	.byte	0x00, 0xf0, 0x11, 0x00


	//----- nvinfo : EIATTR_SPARSE_MMA_MASK
	.align		4
.L_149:
        /*0058*/ 	.byte	0x03, 0x50
        /*005a*/ 	.short	0x0000


	//----- nvinfo : EIATTR_MAXREG_COUNT
	.align		4
        /*005c*/ 	.byte	0x03, 0x1b
        /*005e*/ 	.short	0x00ff


	//----- nvinfo : EIATTR_MERCURY_ISA_VERSION
	.align		4
        /*0060*/ 	.byte	0x03, 0x5f
        /*0062*/ 	.short	0x0101


	//----- nvinfo : EIATTR_VRC_CTA_INIT_COUNT
	.align		4
        /*0064*/ 	.byte	0x02, 0x4a
	.zero		1
	.zero		1


	//----- nvinfo : EIATTR_EXIT_INSTR_OFFSETS
	.align		4
        /*0068*/ 	.byte	0x04, 0x1c
        /*006a*/ 	.short	(.L_151 - .L_150)


	//   ....[0]....
.L_150:
        /*006c*/ 	.word	0x00000070


	//   ....[1]....
        /*0070*/ 	.word	0x000001a0


	//   ....[2]....
        /*0074*/ 	.word	0x00001010


	//----- nvinfo : EIATTR_CRS_STACK_SIZE
	.align		4
.L_151:
        /*0078*/ 	.byte	0x04, 0x1e
        /*007a*/ 	.short	(.L_153 - .L_152)
.L_152:
        /*007c*/ 	.word	0x00000000


	//----- nvinfo : EIATTR_CBANK_PARAM_SIZE
	.align		4
.L_153:
        /*0080*/ 	.byte	0x03, 0x19
        /*0082*/ 	.short	0x0020


	//----- nvinfo : EIATTR_PARAM_CBANK
	.align		4
        /*0084*/ 	.byte	0x04, 0x0a
        /*0086*/ 	.short	(.L_155 - .L_154)
	.align		4
.L_154:
        /*0088*/ 	.word	index@(.nv.constant0.ComputeAccuracy)
        /*008c*/ 	.short	0x0380
        /*008e*/ 	.short	0x0020


	//----- nvinfo : EIATTR_SW_WAR
	.align		4
.L_155:
        /*0090*/ 	.byte	0x04, 0x36
        /*0092*/ 	.short	(.L_157 - .L_156)
.L_156:
        /*0094*/ 	.word	0x00000008
.L_157:


//--------------------- .nv.info.UpdateAdamOptimizer --------------------------
	.section	.nv.info.UpdateAdamOptimizer,"",@"SHT_CUDA_INFO"
	.sectionflags	@""
	.align	4


	//----- nvinfo : EIATTR_CUDA_API_VERSION
	.align		4
        /*0000*/ 	.byte	0x04, 0x37
        /*0002*/ 	.short	(.L_159 - .L_158)
.L_158:
        /*0004*/ 	.word	0x00000082


	//----- nvinfo : EIATTR_KPARAM_INFO
	.align		4
.L_159:
        /*0008*/ 	.byte	0x04, 0x17
        /*000a*/ 	.short	(.L_161 - .L_160)
.L_160:
        /*000c*/ 	.word	0x00000000
        /*0010*/ 	.short	0x0008
        /*0012*/ 	.short	0x0040
        /*0014*/ 	.byte	0x00, 0xf5, 0x21, 0x00


	//----- nvinfo : EIATTR_KPARAM_INFO
	.align		4
.L_161:
        /*0018*/ 	.byte	0x04, 0x17
        /*001a*/ 	.short	(.L_163 - .L_162)
.L_162:
        /*001c*/ 	.word	0x00000000
        /*0020*/ 	.short	0x0007
        /*0022*/ 	.short	0x0038
        /*0024*/ 	.byte	0x00, 0xf5, 0x21, 0x00


	//----- nvinfo : EIATTR_KPARAM_INFO
	.align		4
.L_163:
        /*0028*/ 	.byte	0x04, 0x17
        /*002a*/ 	.short	(.L_165 - .L_164)
.L_164:
        /*002c*/ 	.word	0x00000000
        /*0030*/ 	.short	0x0006
        /*0032*/ 	.short	0x0030
        /*0034*/ 	.byte	0x00, 0xf5, 0x21, 0x00


	//----- nvinfo : EIATTR_KPARAM_INFO
	.align		4
.L_165:
        /*0038*/ 	.byte	0x04, 0x17
        /*003a*/ 	.short	(.L_167 - .L_166)
.L_166:
        /*003c*/ 	.word	0x00000000
        /*0040*/ 	.short	0x0005
        /*0042*/ 	.short	0x0028
        /*0044*/ 	.byte	0x00, 0xf5, 0x21, 0x00


	//----- nvinfo : EIATTR_KPARAM_INFO
	.align		4
.L_167:
        /*0048*/ 	.byte	0x04, 0x17
        /*004a*/ 	.short	(.L_169 - .L_168)
.L_168:
        /*004c*/ 	.word	0x00000000
        /*0050*/ 	.short	0x0004
        /*0052*/ 	.short	0x0020
        /*0054*/ 	.byte	0x00, 0xf0, 0x21, 0x00


	//----- nvinfo : EIATTR_KPARAM_INFO
	.align		4
.L_169:
        /*0058*/ 	.byte	0x04, 0x17
        /*005a*/ 	.short	(.L_171 - .L_170)
.L_170:
        /*005c*/ 	.word	0x00000000
        /*0060*/ 	.short	0x0003
        /*0062*/ 	.short	0x0018
        /*0064*/ 	.byte	0x00, 0xf0, 0x21, 0x00


	//----- nvinfo : EIATTR_KPARAM_INFO
	.align		4
.L_171:
        /*0068*/ 	.byte	0x04, 0x17
        /*006a*/ 	.short	(.L_173 - .L_172)
.L_172:
        /*006c*/ 	.word	0x00000000
        /*0070*/ 	.short	0x0002
        /*0072*/ 	.short	0x0010
        /*0074*/ 	.byte	0x00, 0xf0, 0x21, 0x00


	//----- nvinfo : EIATTR_KPARAM_INFO
	.align		4
.L_173:
        /*0078*/ 	.byte	0x04, 0x17
        /*007a*/ 	.short	(.L_175 - .L_174)
.L_174:
        /*007c*/ 	.word	0x00000000
        /*0080*/ 	.short	0x0001
        /*0082*/ 	.short	0x0008
        /*0084*/ 	.byte	0x00, 0xf0, 0x21, 0x00


	//----- nvinfo : EIATTR_KPARAM_INFO
	.align		4
.L_175:
        /*0088*/ 	.byte	0x04, 0x17
        /*008a*/ 	.short	(.L_177 - .L_176)
.L_176:
        /*008c*/ 	.word	0x00000000
        /*0090*/ 	.short	0x0000
        /*0092*/ 	.short	0x0000
        /*0094*/ 	.byte	0x00, 0xf0, 0x11, 0x00


	//----- nvinfo : EIATTR_SPARSE_MMA_MASK
	.align		4
.L_177:
        /*0098*/ 	.byte	0x03, 0x50
        /*009a*/ 	.short	0x0000


	//----- nvinfo : EIATTR_MAXREG_COUNT
	.align		4
        /*009c*/ 	.byte	0x03, 0x1b
        /*009e*/ 	.short	0x00ff


	//----- nvinfo : EIATTR_MERCURY_ISA_VERSION
	.align		4
        /*00a0*/ 	.byte	0x03, 0x5f
        /*00a2*/ 	.short	0x0101


	//----- nvinfo : EIATTR_VRC_CTA_INIT_COUNT
	.align		4
        /*00a4*/ 	.byte	0x02, 0x4a
	.zero		1
	.zero		1


	//----- nvinfo : EIATTR_EXIT_INSTR_OFFSETS
	.align		4
        /*00a8*/ 	.byte	0x04, 0x1c
        /*00aa*/ 	.short	(.L_179 - .L_178)


	//   ....[0]....
.L_178:
        /*00ac*/ 	.word	0x00000070


	//   ....[1]....
        /*00b0*/ 	.word	0x00000570


	//----- nvinfo : EIATTR_CRS_STACK_SIZE
	.align		4
.L_179:
        /*00b4*/ 	.byte	0x04, 0x1e
        /*00b6*/ 	.short	(.L_181 - .L_180)
.L_180:
        /*00b8*/ 	.word	0x00000000


	//----- nvinfo : EIATTR_CBANK_PARAM_SIZE
	.align		4
.L_181:
        /*00bc*/ 	.byte	0x03, 0x19
        /*00be*/ 	.short	0x0048


	//----- nvinfo : EIATTR_PARAM_CBANK
	.align		4
        /*00c0*/ 	.byte	0x04, 0x0a
        /*00c2*/ 	.short	(.L_183 - .L_182)
	.align		4
.L_182:
        /*00c4*/ 	.word	index@(.nv.constant0.UpdateAdamOptimizer)
        /*00c8*/ 	.short	0x0380
        /*00ca*/ 	.short	0x0048


	//----- nvinfo : EIATTR_SW_WAR
	.align		4
.L_183:
        /*00cc*/ 	.byte	0x04, 0x36
        /*00ce*/ 	.short	(.L_185 - .L_184)
.L_184:
        /*00d0*/ 	.word	0x00000008
.L_185:


//--------------------- .nv.info.Sum              --------------------------
	.section	.nv.info.Sum,"",@"SHT_CUDA_INFO"
	.sectionflags	@""
	.align	4


	//----- nvinfo : EIATTR_CUDA_API_VERSION
	.align		4
        /*0000*/ 	.byte	0x04, 0x37
        /*0002*/ 	.short	(.L_187 - .L_186)
.L_186:
        /*0004*/ 	.word	0x00000082


	//----- nvinfo : EIATTR_KPARAM_INFO
	.align		4
.L_187:
        /*0008*/ 	.byte	0x04, 0x17
        /*000a*/ 	.short	(.L_189 - .L_188)
.L_188:
        /*000c*/ 	.word	0x00000000
        /*0010*/ 	.short	0x0003
        /*0012*/ 	.short	0x0018
        /*0014*/ 	.byte	0x00, 0xf5, 0x21, 0x00


	//----- nvinfo : EIATTR_KPARAM_INFO
	.align		4
.L_189:
        /*0018*/ 	.byte	0x04, 0x17
        /*001a*/ 	.short	(.L_191 - .L_190)
.L_190:
        /*001c*/ 	.word	0x00000000
        /*0020*/ 	.short	0x0002
        /*0022*/ 	.short	0x0010
        /*0024*/ 	.byte	0x00, 0xf5, 0x21, 0x00


	//----- nvinfo : EIATTR_KPARAM_INFO
	.align		4
.L_191:
        /*0028*/ 	.byte	0x04, 0x17
        /*002a*/ 	.short	(.L_193 - .L_192)
.L_192:
        /*002c*/ 	.word	0x00000000
        /*0030*/ 	.short	0x0001
        /*0032*/ 	.short	0x0008
        /*0034*/ 	.byte	0x00, 0xf5, 0x21, 0x00


	//----- nvinfo : EIATTR_KPARAM_INFO
	.align		4
.L_193:
        /*0038*/ 	.byte	0x04, 0x17
        /*003a*/ 	.short	(.L_195 - .L_194)
.L_194:
        /*003c*/ 	.word	0x00000000
        /*0040*/ 	.short	0x0000
        /*0042*/ 	.short	0x0000
        /*0044*/ 	.byte	0x00, 0xf0, 0x11, 0x00


	//----- nvinfo : EIATTR_SPARSE_MMA_MASK
	.align		4
.L_195:
        /*0048*/ 	.byte	0x03, 0x50
        /*004a*/ 	.short	0x0000


	//----- nvinfo : EIATTR_MAXREG_COUNT
	.align		4
        /*004c*/ 	.byte	0x03, 0x1b
        /*004e*/ 	.short	0x00ff


	//----- nvinfo : EIATTR_MERCURY_ISA_VERSION
	.align		4
        /*0050*/ 	.byte	0x03, 0x5f
        /*0052*/ 	.short	0x0101


	//----- nvinfo : EIATTR_VRC_CTA_INIT_COUNT
	.align		4
        /*0054*/ 	.byte	0x02, 0x4a
	.zero		1
	.zero		1


	//----- nvinfo : EIATTR_EXIT_INSTR_OFFSETS
	.align		4
        /*0058*/ 	.byte	0x04, 0x1c
        /*005a*/ 	.short	(.L_197 - .L_196)


	//   ....[0]....
.L_196:
        /*005c*/ 	.word	0x00000070


	//   ....[1]....
        /*0060*/ 	.word	0x00000180


	//----- nvinfo : EIATTR_CRS_STACK_SIZE
	.align		4
.L_197:
        /*0064*/ 	.byte	0x04, 0x1e
        /*0066*/ 	.short	(.L_199 - .L_198)
.L_198:
        /*0068*/ 	.word	0x00000000


	//----- nvinfo : EIATTR_CBANK_PARAM_SIZE
	.align		4
.L_199:
        /*006c*/ 	.byte	0x03, 0x19
        /*006e*/ 	.short	0x0020


	//----- nvinfo : EIATTR_PARAM_CBANK
	.align		4
        /*0070*/ 	.byte	0x04, 0x0a
        /*0072*/ 	.short	(.L_201 - .L_200)
	.align		4
.L_200:
        /*0074*/ 	.word	index@(.nv.constant0.Sum)
        /*0078*/ 	.short	0x0380
        /*007a*/ 	.short	0x0020


	//----- nvinfo : EIATTR_SW_WAR
	.align		4
.L_201:
        /*007c*/ 	.byte	0x04, 0x36
        /*007e*/ 	.short	(.L_203 - .L_202)
.L_202:
        /*0080*/ 	.word	0x00000008
.L_203:


//--------------------- .nv.callgraph             --------------------------
	.section	.nv.callgraph,"",@"SHT_CUDA_CALLGRAPH"
	.align	4
	.sectionentsize	8
	.align		4
        /*0000*/ 	.word	0x00000000
	.align		4
        /*0004*/ 	.word	0xffffffff
	.align		4
        /*0008*/ 	.word	0x00000000
	.align		4
        /*000c*/ 	.word	0xfffffffe
	.align		4
        /*0010*/ 	.word	0x00000000
	.align		4
        /*0014*/ 	.word	0xfffffffd
	.align		4
        /*0018*/ 	.word	0x00000000
	.align		4
        /*001c*/ 	.word	0xfffffffc


//--------------------- .text.Split               --------------------------
	.section	.text.Split,"ax",@progbits
	.align	128
        .global         Split
        .type           Split,@function
        .size           Split,(.L_x_76 - Split)
        .other          Split,@"STO_CUDA_ENTRY STV_DEFAULT"
Split:
.text.Split:
[----:B------:R-:W-:Y:S01]  /*0000*/  LDC R1, c[0x0][0x37c] ;  /* 0x0000df00ff017b82 */ /* 0x000fe20000000800 */
[----:B------:R-:W0:Y:S07]  /*0010*/  S2R R0, SR_TID.X ;  /* 0x0000000000007919 */ /* 0x000e2e0000002100 */
[----:B------:R-:W0:Y:S01]  /*0020*/  S2UR UR4, SR_CTAID.X ;  /* 0x00000000000479c3 */ /* 0x000e220000002500 */
[----:B------:R-:W1:Y:S07]  /*0030*/  LDCU UR5, c[0x0][0x380] ;  /* 0x00007000ff0577ac */ /* 0x000e6e0008000800 */
[----:B------:R-:W0:Y:S02]  /*0040*/  LDC R5, c[0x0][0x360] ;  /* 0x0000d800ff057b82 */ /* 0x000e240000000800 */
[----:B0-----:R-:W-:-:S05]  /*0050*/  IMAD R5, R5, UR4, R0 ;  /* 0x0000000405057c24 */ /* 0x001fca000f8e0200 */
[----:B-1----:R-:W-:-:S13]  /*0060*/  ISETP.GE.AND P0, PT, R5, UR5, PT ;  /* 0x0000000505007c0c */ /* 0x002fda000bf06270 */
[----:B------:R-:W-:Y:S05]  /*0070*/  @P0 EXIT ;  /* 0x000000000000094d */ /* 0x000fea0003800000 */
[----:B------:R-:W0:Y:S01]  /*0080*/  LDC R4, c[0x0][0x390] ;  /* 0x0000e400ff047b82 */ /* 0x000e220000000800 */
[----:B------:R-:W1:Y:S01]  /*0090*/  LDCU UR6, c[0x0][0x3a0] ;  /* 0x00007400ff0677ac */ /* 0x000e620008000800 */
[----:B------:R-:W2:Y:S01]  /*00a0*/  LDCU.64 UR4, c[0x0][0x358] ;  /* 0x00006b00ff0477ac */ /* 0x000ea20008000a00 */
[----:B0-----:R-:W-:-:S04]  /*00b0*/  IABS R7, R4 ;  /* 0x0000000400077213 */ /* 0x001fc80000000000 */
[----:B------:R-:W0:Y:S08]  /*00c0*/  I2F.RP R0, R7 ;  /* 0x0000000700007306 */ /* 0x000e300000209400 */
[----:B0-----:R-:W0:Y:S02]  /*00d0*/  MUFU.RCP R0, R0 ;  /* 0x0000000000007308 */ /* 0x001e240000001000 */
[----:B0-----:R-:W-:-:S06]  /*00e0*/  IADD3 R2, PT, PT, R0, 0xffffffe, RZ ;  /* 0x0ffffffe00027810 */ /* 0x001fcc0007ffe0ff */
[----:B------:R0:W3:Y:S02]  /*00f0*/  F2I.FTZ.U32.TRUNC.NTZ R3, R2 ;  /* 0x0000000200037305 */ /* 0x0000e4000021f000 */
[----:B0-----:R-:W-:Y:S02]  /*0100*/  HFMA2 R2, -RZ, RZ, 0, 0 ;  /* 0x00000000ff027431 */ /* 0x001fe400000001ff */
[----:B---3--:R-:W-:-:S04]  /*0110*/  IMAD.MOV R6, RZ, RZ, -R3 ;  /* 0x000000ffff067224 */ /* 0x008fc800078e0a03 */
[----:B------:R-:W-:Y:S01]  /*0120*/  IMAD R9, R6, R7, RZ ;  /* 0x0000000706097224 */ /* 0x000fe200078e02ff */
[----:B------:R-:W-:-:S03]  /*0130*/  IABS R6, R5 ;  /* 0x0000000500067213 */ /* 0x000fc60000000000 */
[----:B------:R-:W-:-:S06]  /*0140*/  IMAD.HI.U32 R3, R3, R9, R2 ;  /* 0x0000000903037227 */ /* 0x000fcc00078e0002 */
[----:B------:R-:W-:-:S04]  /*0150*/  IMAD.HI.U32 R3, R3, R6, RZ ;  /* 0x0000000603037227 */ /* 0x000fc800078e00ff */
[----:B------:R-:W-:-:S04]  /*0160*/  IMAD.MOV R0, RZ, RZ, -R3 ;  /* 0x000000ffff007224 */ /* 0x000fc800078e0a03 */
[----:B------:R-:W-:-:S05]  /*0170*/  IMAD R0, R7, R0, R6 ;  /* 0x0000000007007224 */ /* 0x000fca00078e0206 */
[----:B------:R-:W-:-:S13]  /*0180*/  ISETP.GT.U32.AND P2, PT, R7, R0, PT ;  /* 0x000000000700720c */ /* 0x000fda0003f44070 */
[-C--:B------:R-:W-:Y:S01]  /*0190*/  @!P2 IADD3 R0, PT, PT, R0, -R7.reuse, RZ ;  /* 0x800000070000a210 */ /* 0x080fe20007ffe0ff */
[----:B------:R-:W-:Y:S01]  /*01a0*/  @!P2 VIADD R3, R3, 0x1 ;  /* 0x000000010303a836 */ /* 0x000fe20000000000 */
[----:B------:R-:W-:Y:S02]  /*01b0*/  ISETP.NE.AND P2, PT, R4, RZ, PT ;  /* 0x000000ff0400720c */ /* 0x000fe40003f45270 */
[----:B------:R-:W-:Y:S02]  /*01c0*/  ISETP.GE.U32.AND P0, PT, R0, R7, PT ;  /* 0x000000070000720c */ /* 0x000fe40003f06070 */
[----:B------:R-:W-:-:S04]  /*01d0*/  LOP3.LUT R0, R5, R4, RZ, 0x3c, !PT ;  /* 0x0000000405007212 */ /* 0x000fc800078e3cff */
[----:B------:R-:W-:-:S07]  /*01e0*/  ISETP.GE.AND P1, PT, R0, RZ, PT ;  /* 0x000000ff0000720c */ /* 0x000fce0003f26270 */
[----:B------:R-:W-:-:S04]  /*01f0*/  @P0 IADD3 R3, PT, PT, R3, 0x1, RZ ;  /* 0x0000000103030810 */ /* 0x000fc80007ffe0ff */
[----:B------:R-:W-:-:S05]  /*0200*/  MOV R7, R3 ;  /* 0x0000000300077202 */ /* 0x000fca0000000f00 */
[----:B------:R-:W-:Y:S01]  /*0210*/  @!P1 IMAD.MOV R7, RZ, RZ, -R7 ;  /* 0x000000ffff079224 */ /* 0x000fe200078e0a07 */
[----:B------:R-:W-:-:S04]  /*0220*/  @!P2 LOP3.LUT R7, RZ, R4, RZ, 0x33, !PT ;  /* 0x00000004ff07a212 */ /* 0x000fc800078e33ff */
[----:B------:R-:W-:-:S05]  /*0230*/  IADD3 R0, PT, PT, -R7, RZ, RZ ;  /* 0x000000ff07007210 */ /* 0x000fca0007ffe1ff */
[----:B------:R-:W-:-:S05]  /*0240*/  IMAD R0, R4, R0, R5 ;  /* 0x0000000004007224 */ /* 0x000fca00078e0205 */
[----:B-1----:R-:W-:-:S13]  /*0250*/  ISETP.GE.AND P0, PT, R0, UR6, PT ;  /* 0x0000000600007c0c */ /* 0x002fda000bf06270 */
[----:B--2---:R-:W-:Y:S05]  /*0260*/  @P0 BRA `(.L_x_0) ;  /* 0x0000000000200947 */ /* 0x004fea0003800000 */
[----:B------:R-:W0:Y:S02]  /*0270*/  LDC.64 R2, c[0x0][0x388] ;  /* 0x0000e200ff027b82 */ /* 0x000e240000000a00 */
[----:B0-----:R-:W-:-:S06]  /*0280*/  IMAD.WIDE R2, R5, 0x8, R2 ;  /* 0x0000000805027825 */ /* 0x001fcc00078e0202 */
[----:B------:R-:W0:Y:S01]  /*0290*/  LDC.64 R4, c[0x0][0x398] ;  /* 0x0000e600ff047b82 */ /* 0x000e220000000a00 */
[----:B------:R-:W2:Y:S01]  /*02a0*/  LDG.E.64.CONSTANT R2, desc[UR4][R2.64] ;  /* 0x0000000402027981 */ /* 0x000ea2000c1e9b00 */
[----:B------:R-:W-:-:S04]  /*02b0*/  IMAD R7, R7, UR6, R0 ;  /* 0x0000000607077c24 */ /* 0x000fc8000f8e0200 */
[----:B0-----:R-:W-:-:S05]  /*02c0*/  IMAD.WIDE R4, R7, 0x8, R4 ;  /* 0x0000000807047825 */ /* 0x001fca00078e0204 */
[----:B--2---:R-:W-:Y:S01]  /*02d0*/  STG.E.64 desc[UR4][R4.64], R2 ;  /* 0x0000000204007986 */ /* 0x004fe2000c101b04 */
[----:B------:R-:W-:Y:S05]  /*02e0*/  EXIT ;  /* 0x000000000000794d */ /* 0x000fea0003800000 */
.L_x_0:
[----:B------:R-:W0:Y:S01]  /*02f0*/  LDC.64 R2, c[0x0][0x388] ;  /* 0x0000e200ff027b82 */ /* 0x000e220000000a00 */
[----:B------:R-:W1:Y:S01]  /*0300*/  LDCU UR7, c[0x0][0x3b0] ;  /* 0x00007600ff0777ac */ /* 0x000e620008000800 */
[----:B0-----:R-:W-:-:S06]  /*0310*/  IMAD.WIDE R4, R5, 0x8, R2 ;  /* 0x0000000805047825 */ /* 0x001fcc00078e0202 */
[----:B------:R-:W0:Y:S01]  /*0320*/  LDC.64 R2, c[0x0][0x3a8] ;  /* 0x0000ea00ff027b82 */ /* 0x000e220000000a00 */
[----:B------:R-:W2:Y:S01]  /*0330*/  LDG.E.64.CONSTANT R4, desc[UR4][R4.64] ;  /* 0x0000000404047981 */ /* 0x000ea2000c1e9b00 */
[----:B------:R-:W-:-:S05]  /*0340*/  IADD3 R0, PT, PT, R0, -UR6, RZ ;  /* 0x8000000600007c10 */ /* 0x000fca000fffe0ff */
[----:B-1----:R-:W-:-:S04]  /*0350*/  IMAD R7, R7, UR7, R0 ;  /* 0x0000000707077c24 */ /* 0x002fc8000f8e0200 */
[----:B0-----:R-:W-:-:S05]  /*0360*/  IMAD.WIDE R2, R7, 0x8, R2 ;  /* 0x0000000807027825 */ /* 0x001fca00078e0202 */
[----:B--2---:R-:W-:Y:S01]  /*0370*/  STG.E.64 desc[UR4][R2.64], R4 ;  /* 0x0000000402007986 */ /* 0x004fe2000c101b04 */
[----:B------:R-:W-:Y:S05]  /*0380*/  EXIT ;  /* 0x000000000000794d */ /* 0x000fea0003800000 */
.L_x_1:
[----:B------:R-:W-:-:S00]  /*0390*/  BRA `(.L_x_1) ;  /* 0xfffffffc00fc7947 */ /* 0x000fc0000383ffff */
[----:B------:R-:W-:-:S00]  /*03a0*/  NOP ;  /* 0x0000000000007918 */ /* 0x000fc00000000000 */
        /* <DEDUP_REMOVED lines=13> */
.L_x_76:


//--------------------- .text.Concatenate         --------------------------
	.section	.text.Concatenate,"ax",@progbits
	.align	128
        .global         Concatenate
        .type           Concatenate,@function
        .size           Concatenate,(.L_x_77 - Concatenate)
        .other          Concatenate,@"STO_CUDA_ENTRY STV_DEFAULT"
Concatenate:
.text.Concatenate:
        /* <DEDUP_REMOVED lines=16> */
[----:B0-----:R-:W-:Y:S01]  /*0100*/  IMAD.MOV.U32 R2, RZ, RZ, RZ ;  /* 0x000000ffff027224 */ /* 0x001fe200078e00ff */
[----:B---3--:R-:W-:-:S05]  /*0110*/  IADD3 R6, PT, PT, RZ, -R3, RZ ;  /* 0x80000003ff067210 */ /* 0x008fca0007ffe0ff */
[----:B------:R-:W-:Y:S01]  /*0120*/  IMAD R9, R6, R5, RZ ;  /* 0x0000000506097224 */ /* 0x000fe200078e02ff */
[----:B------:R-:W-:-:S03]  /*0130*/  IABS R6, R0 ;  /* 0x0000000000067213 */ /* 0x000fc60000000000 */
[----:B------:R-:W-:Y:S01]  /*0140*/  IMAD.HI.U32 R3, R3, R9, R2 ;  /* 0x0000000903037227 */ /* 0x000fe200078e0002 */
[----:B------:R-:W-:-:S04]  /*0150*/  LOP3.LUT R2, R0, R7, RZ, 0x3c, !PT ;  /* 0x0000000700027212 */ /* 0x000fc800078e3cff */
[----:B------:R-:W-:Y:S01]  /*0160*/  ISETP.GE.AND P1, PT, R2, RZ, PT ;  /* 0x000000ff0200720c */ /* 0x000fe20003f26270 */
[----:B------:R-:W-:-:S05]  /*0170*/  IMAD.HI.U32 R3, R3, R6, RZ ;  /* 0x0000000603037227 */ /* 0x000fca00078e00ff */
[----:B------:R-:W-:-:S05]  /*0180*/  IADD3 R4, PT, PT, -R3, RZ, RZ ;  /* 0x000000ff03047210 */ /* 0x000fca0007ffe1ff */
[----:B------:R-:W-:-:S05]  /*0190*/  IMAD R4, R5, R4, R6 ;  /* 0x0000000405047224 */ /* 0x000fca00078e0206 */
[----:B------:R-:W-:-:S13]  /*01a0*/  ISETP.GT.U32.AND P2, PT, R5, R4, PT ;  /* 0x000000040500720c */ /* 0x000fda0003f44070 */
[----:B------:R-:W-:Y:S01]  /*01b0*/  @!P2 IMAD.IADD R4, R4, 0x1, -R5 ;  /* 0x000000010404a824 */ /* 0x000fe200078e0a05 */
[----:B------:R-:W-:Y:S02]  /*01c0*/  @!P2 IADD3 R3, PT, PT, R3, 0x1, RZ ;  /* 0x000000010303a810 */ /* 0x000fe40007ffe0ff */
[----:B------:R-:W-:Y:S02]  /*01d0*/  ISETP.NE.AND P2, PT, R7, RZ, PT ;  /* 0x000000ff0700720c */ /* 0x000fe40003f45270 */
[----:B------:R-:W-:-:S13]  /*01e0*/  ISETP.GE.U32.AND P0, PT, R4, R5, PT ;  /* 0x000000050400720c */ /* 0x000fda0003f06070 */
[----:B------:R-:W-:-:S05]  /*01f0*/  @P0 VIADD R3, R3, 0x1 ;  /* 0x0000000103030836 */ /* 0x000fca0000000000 */
[----:B------:R-:W-:-:S05]  /*0200*/  MOV R10, R3 ;  /* 0x00000003000a7202 */ /* 0x000fca0000000f00 */
[----:B------:R-:W-:Y:S01]  /*0210*/  @!P1 IMAD.MOV R10, RZ, RZ, -R10 ;  /* 0x000000ffff0a9224 */ /* 0x000fe200078e0a0a */
[----:B------:R-:W-:-:S04]  /*0220*/  @!P2 LOP3.LUT R10, RZ, R7, RZ, 0x33, !PT ;  /* 0x00000007ff0aa212 */ /* 0x000fc800078e33ff */
[----:B------:R-:W-:-:S05]  /*0230*/  IADD3 R2, PT, PT, -R10, RZ, RZ ;  /* 0x000000ff0a027210 */ /* 0x000fca0007ffe1ff */
[----:B------:R-:W-:-:S05]  /*0240*/  IMAD R11, R7, R2, R0 ;  /* 0x00000002070b7224 */ /* 0x000fca00078e0200 */
[----:B-1----:R-:W-:-:S13]  /*0250*/  ISETP.GE.AND P0, PT, R11, UR6, PT ;  /* 0x000000060b007c0c */ /* 0x002fda000bf06270 */
[----:B------:R-:W0:Y:S01]  /*0260*/  @!P0 LDC.64 R2, c[0x0][0x398] ;  /* 0x0000e600ff028b82 */ /* 0x000e220000000a00 */
[----:B------:R-:W-:-:S07]  /*0270*/  @!P0 IMAD R5, R10, UR6, R11 ;  /* 0x000000060a058c24 */ /* 0x000fce000f8e020b */
[----:B------:R-:W1:Y:S08]  /*0280*/  @P0 LDC R9, c[0x0][0x3b0] ;  /* 0x0000ec00ff090b82 */ /* 0x000e700000000800 */
[----:B------:R-:W3:Y:S01]  /*0290*/  @P0 LDC.64 R6, c[0x0][0x3a8] ;  /* 0x0000ea00ff060b82 */ /* 0x000ee20000000a00 */
[----:B0-----:R-:W-:-:S05]  /*02a0*/  @!P0 IMAD.WIDE R2, R5, 0x8, R2 ;  /* 0x0000000805028825 */ /* 0x001fca00078e0202 */
[----:B--2---:R-:W2:Y:S01]  /*02b0*/  @!P0 LDG.E.64.CONSTANT R4, desc[UR4][R2.64] ;  /* 0x0000000402048981 */ /* 0x004ea2000c1e9b00 */
[----:B------:R-:W-:-:S04]  /*02c0*/  @P0 VIADD R8, R11, -UR6 ;  /* 0x800000060b080c36 */ /* 0x000fc80008000000 */
[----:B-1----:R-:W-:-:S04]  /*02d0*/  @P0 IMAD R9, R10, R9, R8 ;  /* 0x000000090a090224 */ /* 0x002fc800078e0208 */
[----:B---3--:R-:W-:Y:S02]  /*02e0*/  @P0 IMAD.WIDE R6, R9, 0x8, R6 ;  /* 0x0000000809060825 */ /* 0x008fe400078e0206 */
[----:B------:R-:W0:Y:S03]  /*02f0*/  LDC.64 R8, c[0x0][0x388] ;  /* 0x0000e200ff087b82 */ /* 0x000e260000000a00 */
[----:B------:R-:W2:Y:S01]  /*0300*/  @P0 LDG.E.64.CONSTANT R4, desc[UR4][R6.64] ;  /* 0x0000000406040981 */ /* 0x000ea2000c1e9b00 */
[----:B0-----:R-:W-:-:S05]  /*0310*/  IMAD.WIDE R8, R0, 0x8, R8 ;  /* 0x0000000800087825 */ /* 0x001fca00078e0208 */
[----:B--2---:R-:W-:Y:S01]  /*0320*/  STG.E.64 desc[UR4][R8.64], R4 ;  /* 0x0000000408007986 */ /* 0x004fe2000c101b04 */
[----:B------:R-:W-:Y:S05]  /*0330*/  EXIT ;  /* 0x000000000000794d */ /* 0x000fea0003800000 */
.L_x_2:
        /* <DEDUP_REMOVED lines=12> */
.L_x_77:


//--------------------- .text.ComputeBinaryCrossentropyLoss --------------------------
	.section	.text.ComputeBinaryCrossentropyLoss,"ax",@progbits
	.align	128
        .global         ComputeBinaryCrossentropyLoss
        .type           ComputeBinaryCrossentropyLoss,@function
        .size           ComputeBinaryCrossentropyLoss,(.L_x_73 - ComputeBinaryCrossentropyLoss)
        .other          ComputeBinaryCrossentropyLoss,@"STO_CUDA_ENTRY STV_DEFAULT"
ComputeBinaryCrossentropyLoss:
.text.ComputeBinaryCrossentropyLoss:
        /* <DEDUP_REMOVED lines=8> */
[----:B------:R-:W0:Y:S01]  /*0080*/  LDCU UR6, c[0x0][0x384] ;  /* 0x00007080ff0677ac */ /* 0x000e220008000800 */
[----:B------:R-:W-:Y:S01]  /*0090*/  CS2R R22, SRZ ;  /* 0x0000000000167805 */ /* 0x000fe2000001ff00 */
[----:B------:R-:W1:Y:S01]  /*00a0*/  LDCU.64 UR4, c[0x0][0x358] ;  /* 0x00006b00ff0477ac */ /* 0x000e620008000a00 */
[----:B0-----:R-:W-:-:S09]  /*00b0*/  UISETP.GE.AND UP0, UPT, UR6, 0x1, UPT ;  /* 0x000000010600788c */ /* 0x001fd2000bf06270 */
[----:B-1----:R-:W-:Y:S05]  /*00c0*/  BRA.U !UP0, `(.L_x_3) ;  /* 0x0000001108d07547 */ /* 0x002fea000b800000 */
[----:B------:R-:W-:Y:S01]  /*00d0*/  IMAD R3, R2, UR6, RZ ;  /* 0x0000000602037c24 */ /* 0x000fe2000f8e02ff */
[----:B------:R-:W0:Y:S01]  /*00e0*/  I2F.F64.U32 R20, UR6 ;  /* 0x0000000600147d12 */ /* 0x000e220008201800 */
[----:B------:R-:W-:Y:S01]  /*00f0*/  BSSY.RECONVERGENT B0, `(.L_x_4) ;  /* 0x000006c000007945 */ /* 0x000fe20003800200 */
[----:B------:R-:W-:Y:S01]  /*0100*/  CS2R R6, SRZ ;  /* 0x0000000000067805 */ /* 0x000fe2000001ff00 */
[C---:B------:R-:W-:Y:S02]  /*0110*/  VIADD R4, R3.reuse, UR6 ;  /* 0x0000000603047c36 */ /* 0x040fe40008000000 */
[----:B------:R-:W-:-:S05]  /*0120*/  VIADD R13, R3, 0x1 ;  /* 0x00000001030d7836 */ /* 0x000fca0000000000 */
[----:B------:R-:W-:-:S04]  /*0130*/  VIMNMX R0, PT, PT, R4, R13, !PT ;  /* 0x0000000d04007248 */ /* 0x000fc80007fe0100 */
[----:B------:R-:W-:-:S04]  /*0140*/  IADD3 R0, PT, PT, -R3, R0, RZ ;  /* 0x0000000003007210 */ /* 0x000fc80007ffe1ff */
[----:B------:R-:W-:-:S04]  /*0150*/  LOP3.LUT R0, R0, 0x1, RZ, 0xc0, !PT ;  /* 0x0000000100007812 */ /* 0x000fc800078ec0ff */
[----:B------:R-:W-:-:S13]  /*0160*/  ISETP.NE.U32.AND P0, PT, R0, 0x1, PT ;  /* 0x000000010000780c */ /* 0x000fda0003f05070 */
[----:B0-----:R-:W-:Y:S05]  /*0170*/  @P0 BRA `(.L_x_5) ;  /* 0x00000004008c0947 */ /* 0x001fea0003800000 */
[----:B------:R-:W0:Y:S02]  /*0180*/  LDC.64 R8, c[0x0][0x398] ;  /* 0x0000e600ff087b82 */ /* 0x000e240000000a00 */
[----:B0-----:R-:W-:-:S05]  /*0190*/  IMAD.WIDE R8, R3, 0x8, R8 ;  /* 0x0000000803087825 */ /* 0x001fca00078e0208 */
[----:B------:R-:W2:Y:S01]  /*01a0*/  LDG.E.64.CONSTANT R10, desc[UR4][R8.64] ;  /* 0x00000004080a7981 */ /* 0x000ea2000c1e9b00 */
[--C-:B------:R-:W-:Y:S01]  /*01b0*/  SHF.R.S32.HI R5, RZ, 0x1f, R3.reuse ;  /* 0x0000001fff057819 */ /* 0x100fe20000011403 */
[----:B------:R-:W-:Y:S01]  /*01c0*/  IMAD.MOV.U32 R0, RZ, RZ, R3 ;  /* 0x000000ffff007224 */ /* 0x000fe200078e0003 */
[----:B------:R-:W-:Y:S01]  /*01d0*/  CS2R R22, SRZ ;  /* 0x0000000000167805 */ /* 0x000fe2000001ff00 */
[----:B------:R-:W-:Y:S01]  /*01e0*/  IMAD.MOV.U32 R3, RZ, RZ, R13 ;  /* 0x000000ffff037224 */ /* 0x000fe200078e000d */
[----:B--2---:R-:W-:-:S06]  /*01f0*/  DSETP.GEU.AND P0, PT, R10, 1, PT ;  /* 0x3ff000000a00742a */ /* 0x004fcc0003f0e000 */
[----:B------:R-:W-:-:S14]  /*0200*/  DSETP.LEU.OR P0, PT, R10, RZ, P0 ;  /* 0x000000ff0a00722a */ /* 0x000fdc000070b400 */
[----:B------:R-:W-:Y:S05]  /*0210*/  @P0 BRA `(.L_x_5) ;  /* 0x0000000400640947 */ /* 0x000fea0003800000 */
[----:B------:R-:W0:Y:S02]  /*0220*/  LDCU.64 UR6, c[0x0][0x390] ;  /* 0x00007200ff0677ac */ /* 0x000e240008000a00 */
[----:B0-----:R-:W-:-:S04]  /*0230*/  LEA R6, P0, R0, UR6, 0x3 ;  /* 0x0000000600067c11 */ /* 0x001fc8000f8018ff */
[----:B------:R-:W-:-:S06]  /*0240*/  LEA.HI.X R7, R0, UR7, R5, 0x3, P0 ;  /* 0x0000000700077c11 */ /* 0x000fcc00080f1c05 */
[----:B------:R-:W2:Y:S01]  /*0250*/  LDG.E.64.CONSTANT R6, desc[UR4][R6.64] ;  /* 0x0000000406067981 */ /* 0x000ea2000c1e9b00 */
[----:B------:R-:W-:Y:S01]  /*0260*/  DADD R8, -R10, 1 ;  /* 0x3ff000000a087429 */ /* 0x000fe20000000100 */
[----:B------:R-:W0:Y:S01]  /*0270*/  F2F.F32.F64 R0, R10 ;  /* 0x0000000a00007310 */ /* 0x000e220000301000 */
[----:B------:R-:W-:Y:S01]  /*0280*/  IMAD.MOV.U32 R17, RZ, RZ, 0x3e055027 ;  /* 0x3e055027ff117424 */ /* 0x000fe200078e00ff */
[----:B------:R-:W-:Y:S06]  /*0290*/  BSSY.RECONVERGENT B1, `(.L_x_6) ;  /* 0x000004e000017945 */ /* 0x000fec0003800200 */
[----:B------:R-:W1:Y:S01]  /*02a0*/  F2F.F32.F64 R5, R8 ;  /* 0x0000000800057310 */ /* 0x000e620000301000 */
[----:B0-----:R-:W-:-:S02]  /*02b0*/  FSETP.GEU.AND P0, PT, R0, 1.175494350822287508e-38, PT ;  /* 0x008000000000780b */ /* 0x001fc40003f0e000 */
[----:B-1----:R-:W-:-:S04]  /*02c0*/  FSETP.GEU.AND P1, PT, R5, 1.175494350822287508e-38, PT ;  /* 0x008000000500780b */ /* 0x002fc80003f2e000 */
[----:B------:R-:W-:-:S07]  /*02d0*/  FSEL R16, RZ, -23, P1 ;  /* 0xc1b80000ff107808 */ /* 0x000fce0000800000 */
[----:B------:R-:W-:-:S04]  /*02e0*/  @!P0 FMUL R0, R0, 8388608 ;  /* 0x4b00000000008820 */ /* 0x000fc80000400000 */
[----:B------:R-:W-:Y:S02]  /*02f0*/  VIADD R14, R0, 0xc0d55555 ;  /* 0xc0d55555000e7836 */ /* 0x000fe40000000000 */
[----:B------:R-:W-:-:S03]  /*0300*/  @!P1 FMUL R5, R5, 8388608 ;  /* 0x4b00000005059820 */ /* 0x000fc60000400000 */
[----:B------:R-:W-:Y:S02]  /*0310*/  LOP3.LUT R15, R14, 0xff800000, RZ, 0xc0, !PT ;  /* 0xff8000000e0f7812 */ /* 0x000fe400078ec0ff */
[C---:B------:R-:W-:Y:S02]  /*0320*/  IADD3 R12, PT, PT, R5.reuse, -0x3f2aaaab, RZ ;  /* 0xc0d55555050c7810 */ /* 0x040fe40007ffe0ff */
[----:B------:R-:W-:Y:S02]  /*0330*/  IADD3 R8, PT, PT, R0, -R15, RZ ;  /* 0x8000000f00087210 */ /* 0x000fe40007ffe0ff */
[----:B------:R-:W-:Y:S02]  /*0340*/  LOP3.LUT R12, R12, 0xff800000, RZ, 0xc0, !PT ;  /* 0xff8000000c0c7812 */ /* 0x000fe400078ec0ff */
[C---:B------:R-:W-:Y:S01]  /*0350*/  ISETP.GT.U32.AND P1, PT, R5.reuse, 0x7f7fffff, PT ;  /* 0x7f7fffff0500780c */ /* 0x040fe20003f24070 */
[----:B------:R-:W-:Y:S01]  /*0360*/  FADD R8, R8, -1 ;  /* 0xbf80000008087421 */ /* 0x000fe20000000000 */
[----:B------:R-:W-:-:S05]  /*0370*/  IADD3 R14, PT, PT, R5, -R12, RZ ;  /* 0x8000000c050e7210 */ /* 0x000fca0007ffe0ff */
[----:B------:R-:W-:Y:S01]  /*0380*/  FADD R10, R14, -1 ;  /* 0xbf8000000e0a7421 */ /* 0x000fe20000000000 */
[----:B------:R-:W-:Y:S02]  /*0390*/  I2FP.F32.S32 R14, R15 ;  /* 0x0000000f000e7245 */ /* 0x000fe40000201400 */
[----:B------:R-:W-:Y:S01]  /*03a0*/  I2FP.F32.S32 R15, R12 ;  /* 0x0000000c000f7245 */ /* 0x000fe20000201400 */
[----:B------:R-:W-:Y:S01]  /*03b0*/  FFMA R9, R10, -R17, 0.14084610342979431152 ;  /* 0x3e1039f60a097423 */ /* 0x000fe20000000811 */
[----:B------:R-:W-:-:S03]  /*03c0*/  IMAD.MOV.U32 R12, RZ, RZ, 0x7f800000 ;  /* 0x7f800000ff0c7424 */ /* 0x000fc600078e00ff */
[----:B------:R-:W-:Y:S01]  /*03d0*/  FFMA R11, R10, R9, -0.12148627638816833496 ;  /* 0xbdf8cdcc0a0b7423 */ /* 0x000fe20000000009 */
[----:B------:R-:W-:Y:S01]  /*03e0*/  FFMA R9, R8, -R17, 0.14084610342979431152 ;  /* 0x3e1039f608097423 */ /* 0x000fe20000000811 */
[----:B------:R-:W-:Y:S02]  /*03f0*/  FFMA R15, R15, 1.1920928955078125e-07, R16 ;  /* 0x340000000f0f7823 */ /* 0x000fe40000000010 */
[----:B------:R-:W-:Y:S01]  /*0400*/  FFMA R11, R10, R11, 0.13980610668659210205 ;  /* 0x3e0f29550a0b7423 */ /* 0x000fe2000000000b */
[----:B------:R-:W-:-:S03]  /*0410*/  FFMA R9, R8, R9, -0.12148627638816833496 ;  /* 0xbdf8cdcc08097423 */ /* 0x000fc60000000009 */
[----:B------:R-:W-:Y:S01]  /*0420*/  FFMA R11, R10, R11, -0.16684235632419586182 ;  /* 0xbe2ad8b90a0b7423 */ /* 0x000fe2000000000b */
[----:B------:R-:W-:-:S03]  /*0430*/  FFMA R9, R8, R9, 0.13980610668659210205 ;  /* 0x3e0f295508097423 */ /* 0x000fc60000000009 */
[----:B------:R-:W-:Y:S01]  /*0440*/  FFMA R11, R10, R11, 0.20012299716472625732 ;  /* 0x3e4ced0b0a0b7423 */ /* 0x000fe2000000000b */
[----:B------:R-:W-:-:S03]  /*0450*/  FFMA R9, R8, R9, -0.16684235632419586182 ;  /* 0xbe2ad8b908097423 */ /* 0x000fc60000000009 */
[----:B------:R-:W-:Y:S01]  /*0460*/  FFMA R19, R10, R11, -0.24999669194221496582 ;  /* 0xbe7fff220a137423 */ /* 0x000fe2000000000b */
[----:B------:R-:W-:Y:S01]  /*0470*/  FFMA R17, R8, R9, 0.20012299716472625732 ;  /* 0x3e4ced0b08117423 */ /* 0x000fe20000000009 */
[----:B------:R-:W-:Y:S01]  /*0480*/  FSEL R11, RZ, -23, P0 ;  /* 0xc1b80000ff0b7808 */ /* 0x000fe20000000000 */
[----:B------:R-:W0:Y:S01]  /*0490*/  MUFU.RCP64H R9, R21 ;  /* 0x0000001500097308 */ /* 0x000e220000001800 */
[----:B------:R-:W-:Y:S01]  /*04a0*/  FFMA R19, R10, R19, 0.33333182334899902344 ;  /* 0x3eaaaa780a137423 */ /* 0x000fe20000000013 */
[----:B------:R-:W-:Y:S01]  /*04b0*/  FFMA R17, R8, R17, -0.24999669194221496582 ;  /* 0xbe7fff2208117423 */ /* 0x000fe20000000011 */
[----:B------:R-:W-:Y:S01]  /*04c0*/  ISETP.GT.U32.AND P0, PT, R0, 0x7f7fffff, PT ;  /* 0x7f7fffff0000780c */ /* 0x000fe20003f04070 */
[----:B------:R-:W-:Y:S01]  /*04d0*/  FFMA R14, R14, 1.1920928955078125e-07, R11 ;  /* 0x340000000e0e7823 */ /* 0x000fe2000000000b */
[----:B------:R-:W-:Y:S01]  /*04e0*/  FFMA R19, R10, R19, -0.5 ;  /* 0xbf0000000a137423 */ /* 0x000fe20000000013 */
[----:B------:R-:W-:-:S03]  /*04f0*/  FFMA R17, R8, R17, 0.33333182334899902344 ;  /* 0x3eaaaa7808117423 */ /* 0x000fc60000000011 */
[----:B------:R-:W-:Y:S01]  /*0500*/  FMUL R19, R10, R19 ;  /* 0x000000130a137220 */ /* 0x000fe20000400000 */
[----:B------:R-:W-:-:S03]  /*0510*/  FFMA R17, R8, R17, -0.5 ;  /* 0xbf00000008117423 */ /* 0x000fc60000000011 */
[----:B------:R-:W-:Y:S01]  /*0520*/  FFMA R10, R10, R19, R10 ;  /* 0x000000130a0a7223 */ /* 0x000fe2000000000a */
[----:B------:R-:W-:-:S03]  /*0530*/  FMUL R17, R8, R17 ;  /* 0x0000001108117220 */ /* 0x000fc60000400000 */
[----:B------:R-:W-:Y:S01]  /*0540*/  FFMA R15, R15, 0.69314718246459960938, R10 ;  /* 0x3f3172180f0f7823 */ /* 0x000fe2000000000a */
[----:B------:R-:W-:Y:S01]  /*0550*/  FFMA R17, R8, R17, R8 ;  /* 0x0000001108117223 */ /* 0x000fe20000000008 */
[----:B------:R-:W-:Y:S01]  /*0560*/  MOV R8, 0x1 ;  /* 0x0000000100087802 */ /* 0x000fe20000000f00 */
[CC--:B------:R-:W-:Y:S01]  /*0570*/  @P1 FFMA R15, R5.reuse, R12.reuse, +INF ;  /* 0x7f800000050f1423 */ /* 0x0c0fe2000000000c */
[----:B------:R-:W-:Y:S01]  /*0580*/  FSETP.NEU.AND P1, PT, R5, RZ, PT ;  /* 0x000000ff0500720b */ /* 0x000fe20003f2d000 */
[----:B------:R-:W-:Y:S01]  /*0590*/  FFMA R17, R14, 0.69314718246459960938, R17 ;  /* 0x3f3172180e117823 */ /* 0x000fe20000000011 */
[C---:B------:R-:W-:Y:S02]  /*05a0*/  @P0 FFMA R17, R0.reuse, R12, +INF ;  /* 0x7f80000000110423 */ /* 0x040fe4000000000c */
[----:B0-----:R-:W-:Y:S01]  /*05b0*/  DFMA R10, -R20, R8, 1 ;  /* 0x3ff00000140a742b */ /* 0x001fe20000000108 */
[----:B------:R-:W-:Y:S02]  /*05c0*/  FSEL R15, R15, -INF , P1 ;  /* 0xff8000000f0f7808 */ /* 0x000fe40000800000 */
[----:B------:R-:W-:-:S04]  /*05d0*/  FSETP.NEU.AND P1, PT, R0, RZ, PT ;  /* 0x000000ff0000720b */ /* 0x000fc80003f2d000 */
[----:B------:R-:W0:Y:S01]  /*05e0*/  F2F.F64.F32 R14, R15 ;  /* 0x0000000f000e7310 */ /* 0x000e220000201800 */
[----:B------:R-:W-:Y:S01]  /*05f0*/  DFMA R10, R10, R10, R10 ;  /* 0x0000000a0a0a722b */ /* 0x000fe2000000000a */
[----:B------:R-:W-:-:S07]  /*0600*/  FSEL R0, R17, -INF , P1 ;  /* 0xff80000011007808 */ /* 0x000fce0000800000 */
[----:B------:R-:W-:Y:S01]  /*0610*/  DFMA R16, R8, R10, R8 ;  /* 0x0000000a0810722b */ /* 0x000fe20000000008 */
[----:B------:R-:W1:Y:S07]  /*0620*/  F2F.F64.F32 R8, R0 ;  /* 0x0000000000087310 */ /* 0x000e6e0000201800 */
[----:B------:R-:W-:-:S08]  /*0630*/  DFMA R18, -R20, R16, 1 ;  /* 0x3ff000001412742b */ /* 0x000fd00000000110 */
[----:B------:R-:W-:Y:S02]  /*0640*/  DFMA R18, R16, R18, R16 ;  /* 0x000000121012722b */ /* 0x000fe40000000010 */
[----:B--2---:R-:W-:-:S08]  /*0650*/  DADD R10, -R6, 1 ;  /* 0x3ff00000060a7429 */ /* 0x004fd00000000100 */
[----:B0-----:R-:W-:-:S08]  /*0660*/  DMUL R10, R10, R14 ;  /* 0x0000000e0a0a7228 */ /* 0x001fd00000000000 */
[----:B-1----:R-:W-:-:S08]  /*0670*/  DFMA R10, R6, R8, R10 ;  /* 0x00000008060a722b */ /* 0x002fd0000000000a */
[----:B------:R-:W-:Y:S02]  /*0680*/  DMUL R6, R10, R18 ;  /* 0x000000120a067228 */ /* 0x000fe40000000000 */
[----:B------:R-:W-:-:S06]  /*0690*/  FSETP.GEU.AND P1, PT, |R11|, 6.5827683646048100446e-37, PT ;  /* 0x036000000b00780b */ /* 0x000fcc0003f2e200 */
[----:B------:R-:W-:-:S08]  /*06a0*/  DFMA R8, -R20, R6, R10 ;  /* 0x000000061408722b */ /* 0x000fd0000000010a */
[----:B------:R-:W-:-:S10]  /*06b0*/  DFMA R6, R18, R8, R6 ;  /* 0x000000081206722b */ /* 0x000fd40000000006 */
[----:B------:R-:W-:-:S05]  /*06c0*/  FFMA R5, RZ, R21, R7 ;  /* 0x00000015ff057223 */ /* 0x000fca0000000007 */
[----:B------:R-:W-:-:S13]  /*06d0*/  FSETP.GT.AND P0, PT, |R5|, 1.469367938527859385e-39, PT ;  /* 0x001000000500780b */ /* 0x000fda0003f04200 */
[----:B------:R-:W-:Y:S05]  /*06e0*/  @P0 BRA P1, `(.L_x_7) ;  /* 0x0000000000200947 */ /* 0x000fea0000800000 */
[----:B------:R-:W-:Y:S01]  /*06f0*/  IMAD.MOV.U32 R6, RZ, RZ, R10 ;  /* 0x000000ffff067224 */ /* 0x000fe200078e000a */
[----:B------:R-:W-:Y:S01]  /*0700*/  MOV R7, R11 ;  /* 0x0000000b00077202 */ /* 0x000fe20000000f00 */
[----:B------:R-:W-:Y:S01]  /*0710*/  IMAD.MOV.U32 R8, RZ, RZ, R20 ;  /* 0x000000ffff087224 */ /* 0x000fe200078e0014 */
[----:B------:R-:W-:Y:S02]  /*0720*/  MOV R9, R21 ;  /* 0x0000001500097202 */ /* 0x000fe40000000f00 */
[----:B------:R-:W-:-:S07]  /*0730*/  MOV R0, 0x750 ;  /* 0x0000075000007802 */ /* 0x000fce0000000f00 */
[----:B------:R-:W-:Y:S05]  /*0740*/  CALL.REL.NOINC `($__internal_0_$__cuda_sm20_div_rn_f64_full) ;  /* 0x0000000c00407944 */ /* 0x000fea0003c00000 */
[----:B------:R-:W-:Y:S01]  /*0750*/  IMAD.MOV.U32 R6, RZ, RZ, R26 ;  /* 0x000000ffff067224 */ /* 0x000fe200078e001a */
[----:B------:R-:W-:-:S07]  /*0760*/  MOV R7, R27 ;  /* 0x0000001b00077202 */ /* 0x000fce0000000f00 */
.L_x_7:
[----:B------:R-:W-:Y:S05]  /*0770*/  BSYNC.RECONVERGENT B1 ;  /* 0x0000000000017941 */ /* 0x000fea0003800200 */
.L_x_6:
[----:B------:R-:W-:-:S10]  /*0780*/  DADD R6, RZ, -R6 ;  /* 0x00000000ff067229 */ /* 0x000fd40000000806 */
[----:B------:R-:W-:Y:S01]  /*0790*/  IMAD.MOV.U32 R22, RZ, RZ, R6 ;  /* 0x000000ffff167224 */ /* 0x000fe200078e0006 */
[----:B------:R-:W-:-:S07]  /*07a0*/  MOV R23, R7 ;  /* 0x0000000700177202 */ /* 0x000fce0000000f00 */
.L_x_5:
[----:B------:R-:W-:Y:S05]  /*07b0*/  BSYNC.RECONVERGENT B0 ;  /* 0x0000000000007941 */ /* 0x000fea0003800200 */
.L_x_4:
[----:B------:R-:W-:Y:S01]  /*07c0*/  ISETP.GE.AND P0, PT, R13, R4, PT ;  /* 0x000000040d00720c */ /* 0x000fe20003f06270 */
[----:B------:R-:W-:-:S12]  /*07d0*/  BSSY.RECONVERGENT B0, `(.L_x_3) ;  /* 0x00000c3000007945 */ /* 0x000fd80003800200 */
[----:B------:R-:W-:Y:S05]  /*07e0*/  @P0 BRA `(.L_x_8) ;  /* 0x0000000c00040947 */ /* 0x000fea0003800000 */
[----:B------:R-:W0:Y:S01]  /*07f0*/  LDC.64 R18, c[0x0][0x390] ;  /* 0x0000e400ff127b82 */ /* 0x000e220000000a00 */
[----:B------:R-:W-:Y:S01]  /*0800*/  IMAD.MOV.U32 R22, RZ, RZ, R6 ;  /* 0x000000ffff167224 */ /* 0x000fe200078e0006 */
[----:B------:R-:W-:-:S06]  /*0810*/  MOV R23, R7 ;  /* 0x0000000700177202 */ /* 0x000fcc0000000f00 */
[----:B------:R-:W1:Y:S01]  /*0820*/  LDC.64 R16, c[0x0][0x398] ;  /* 0x0000e600ff107b82 */ /* 0x000e620000000a00 */
[----:B0-----:R-:W-:-:S05]  /*0830*/  IADD3 R18, P0, PT, R18, 0x8, RZ ;  /* 0x0000000812127810 */ /* 0x001fca0007f1e0ff */
[----:B------:R-:W-:Y:S01]  /*0840*/  IMAD.X R19, RZ, RZ, R19, P0 ;  /* 0x000000ffff137224 */ /* 0x000fe200000e0613 */
[----:B-1----:R-:W-:-:S04]  /*0850*/  IADD3 R16, P1, PT, R16, 0x8, RZ ;  /* 0x0000000810107810 */ /* 0x002fc80007f3e0ff */
[----:B------:R-:W-:-:S09]  /*0860*/  IADD3.X R17, PT, PT, RZ, R17, RZ, P1, !PT ;  /* 0x00000011ff117210 */ /* 0x000fd20000ffe4ff */
.L_x_17:
[----:B------:R-:W-:-:S05]  /*0870*/  IMAD.WIDE R14, R3, 0x8, R16 ;  /* 0x00000008030e7825 */ /* 0x000fca00078e0210 */
[----:B------:R-:W2:Y:S01]  /*0880*/  LDG.E.64.CONSTANT R26, desc[UR4][R14.64+-0x8] ;  /* 0xfffff8040e1a7981 */ /* 0x000ea2000c1e9b00 */
[----:B------:R-:W-:Y:S01]  /*0890*/  BSSY.RECONVERGENT B1, `(.L_x_9) ;  /* 0x0000059000017945 */ /* 0x000fe20003800200 */
[----:B------:R-:W-:Y:S01]  /*08a0*/  IMAD.WIDE R12, R3, 0x8, R18 ;  /* 0x00000008030c7825 */ /* 0x000fe200078e0212 */
[----:B--2---:R-:W-:-:S06]  /*08b0*/  DSETP.GEU.AND P0, PT, R26, 1, PT ;  /* 0x3ff000001a00742a */ /* 0x004fcc0003f0e000 */
[----:B------:R-:W-:-:S14]  /*08c0*/  DSETP.LEU.OR P0, PT, R26, RZ, P0 ;  /* 0x000000ff1a00722a */ /* 0x000fdc000070b400 */
[----:B------:R-:W-:Y:S05]  /*08d0*/  @P0 BRA `(.L_x_10) ;  /* 0x0000000400500947 */ /* 0x000fea0003800000 */
[----:B------:R-:W2:Y:S01]  /*08e0*/  LDG.E.64.CONSTANT R6, desc[UR4][R12.64+-0x8] ;  /* 0xfffff8040c067981 */ /* 0x000ea2000c1e9b00 */
[----:B------:R-:W-:Y:S01]  /*08f0*/  DADD R8, -R26, 1 ;  /* 0x3ff000001a087429 */ /* 0x000fe20000000100 */
[----:B------:R-:W0:Y:S01]  /*0900*/  F2F.F32.F64 R5, R26 ;  /* 0x0000001a00057310 */ /* 0x000e220000301000 */
[----:B------:R-:W-:Y:S01]  /*0910*/  MOV R29, 0x3e055027 ;  /* 0x3e055027001d7802 */ /* 0x000fe20000000f00 */
[----:B------:R-:W-:Y:S06]  /*0920*/  BSSY.RECONVERGENT B2, `(.L_x_11) ;  /* 0x000004e000027945 */ /* 0x000fec0003800200 */
[----:B------:R-:W1:Y:S01]  /*0930*/  F2F.F32.F64 R0, R8 ;  /* 0x0000000800007310 */ /* 0x000e620000301000 */
[----:B0-----:R-:W-:-:S02]  /*0940*/  FSETP.GEU.AND P0, PT, R5, 1.175494350822287508e-38, PT ;  /* 0x008000000500780b */ /* 0x001fc40003f0e000 */
[----:B-1----:R-:W-:-:S04]  /*0950*/  FSETP.GEU.AND P1, PT, R0, 1.175494350822287508e-38, PT ;  /* 0x008000000000780b */ /* 0x002fc80003f2e000 */
[----:B------:R-:W-:-:S07]  /*0960*/  FSEL R26, RZ, -23, P1 ;  /* 0xc1b80000ff1a7808 */ /* 0x000fce0000800000 */
[----:B------:R-:W-:-:S05]  /*0970*/  @!P0 FMUL R5, R5, 8388608 ;  /* 0x4b00000005058820 */ /* 0x000fca0000400000 */
[----:B------:R-:W-:Y:S01]  /*0980*/  IADD3 R24, PT, PT, R5, -0x3f2aaaab, RZ ;  /* 0xc0d5555505187810 */ /* 0x000fe20007ffe0ff */
[----:B------:R-:W-:-:S03]  /*0990*/  @!P1 FMUL R0, R0, 8388608 ;  /* 0x4b00000000009820 */ /* 0x000fc60000400000 */
[----:B------:R-:W-:Y:S01]  /*09a0*/  LOP3.LUT R24, R24, 0xff800000, RZ, 0xc0, !PT ;  /* 0xff80000018187812 */ /* 0x000fe200078ec0ff */
[C---:B------:R-:W-:Y:S01]  /*09b0*/  VIADD R11, R0.reuse, 0xc0d55555 ;  /* 0xc0d55555000b7836 */ /* 0x040fe20000000000 */
[----:B------:R-:W-:-:S03]  /*09c0*/  ISETP.GT.U32.AND P1, PT, R0, 0x7f7fffff, PT ;  /* 0x7f7fffff0000780c */ /* 0x000fc60003f24070 */
[----:B------:R-:W-:Y:S01]  /*09d0*/  IMAD.IADD R8, R5, 0x1, -R24 ;  /* 0x0000000105087824 */ /* 0x000fe200078e0a18 */
[----:B------:R-:W-:Y:S02]  /*09e0*/  I2FP.F32.S32 R24, R24 ;  /* 0x0000001800187245 */ /* 0x000fe40000201400 */
[----:B------:R-:W-:Y:S01]  /*09f0*/  LOP3.LUT R11, R11, 0xff800000, RZ, 0xc0, !PT ;  /* 0xff8000000b0b7812 */ /* 0x000fe200078ec0ff */
[----:B------:R-:W-:-:S04]  /*0a00*/  FADD R8, R8, -1 ;  /* 0xbf80000008087421 */ /* 0x000fc80000000000 */
[----:B------:R-:W-:Y:S01]  /*0a10*/  IMAD.IADD R10, R0, 0x1, -R11 ;  /* 0x00000001000a7824 */ /* 0x000fe200078e0a0b */
[----:B------:R-:W-:-:S03]  /*0a20*/  I2FP.F32.S32 R11, R11 ;  /* 0x0000000b000b7245 */ /* 0x000fc60000201400 */
[----:B------:R-:W-:Y:S02]  /*0a30*/  FADD R10, R10, -1 ;  /* 0xbf8000000a0a7421 */ /* 0x000fe40000000000 */
[----:B------:R-:W-:Y:S01]  /*0a40*/  FFMA R11, R11, 1.1920928955078125e-07, R26 ;  /* 0x340000000b0b7823 */ /* 0x000fe2000000001a */
[----:B------:R-:W-:Y:S01]  /*0a50*/  MOV R26, 0x7f800000 ;  /* 0x7f800000001a7802 */ /* 0x000fe20000000f00 */
[----:B------:R-:W-:-:S04]  /*0a60*/  FFMA R9, R10, -R29, 0.14084610342979431152 ;  /* 0x3e1039f60a097423 */ /* 0x000fc8000000081d */
[----:B------:R-:W-:Y:S01]  /*0a70*/  FFMA R25, R10, R9, -0.12148627638816833496 ;  /* 0xbdf8cdcc0a197423 */ /* 0x000fe20000000009 */
[----:B------:R-:W-:-:S03]  /*0a80*/  FFMA R9, R8, -R29, 0.14084610342979431152 ;  /* 0x3e1039f608097423 */ /* 0x000fc6000000081d */
        /* <DEDUP_REMOVED lines=22> */
[----:B------:R-:W-:Y:S02]  /*0bf0*/  IMAD.MOV.U32 R8, RZ, RZ, 0x1 ;  /* 0x00000001ff087424 */ /* 0x000fe400078e00ff */
[CC--:B------:R-:W-:Y:S01]  /*0c00*/  @P1 FFMA R25, R0.reuse, R26.reuse, +INF ;  /* 0x7f80000000191423 */ /* 0x0c0fe2000000001a */
[----:B------:R-:W-:Y:S01]  /*0c10*/  FSETP.NEU.AND P1, PT, R0, RZ, PT ;  /* 0x000000ff0000720b */ /* 0x000fe20003f2d000 */
[----:B------:R-:W-:Y:S01]  /*0c20*/  FFMA R27, R24, 0.69314718246459960938, R27 ;  /* 0x3f317218181b7823 */ /* 0x000fe2000000001b */
[----:B------:R-:W-:Y:S01]  /*0c30*/  @P0 FFMA R27, R5, R26, +INF ;  /* 0x7f800000051b0423 */ /* 0x000fe2000000001a */
[----:B0-----:R-:W-:Y:S01]  /*0c40*/  DFMA R10, -R20, R8, 1 ;  /* 0x3ff00000140a742b */ /* 0x001fe20000000108 */
[----:B------:R-:W-:Y:S02]  /*0c50*/  FSEL R30, R25, -INF , P1 ;  /* 0xff800000191e7808 */ /* 0x000fe40000800000 */
[----:B------:R-:W-:-:S04]  /*0c60*/  FSETP.NEU.AND P1, PT, R5, RZ, PT ;  /* 0x000000ff0500720b */ /* 0x000fc80003f2d000 */
[----:B------:R-:W-:Y:S01]  /*0c70*/  FSEL R0, R27, -INF , P1 ;  /* 0xff8000001b007808 */ /* 0x000fe20000800000 */
[----:B------:R-:W-:Y:S02]  /*0c80*/  DFMA R24, R10, R10, R10 ;  /* 0x0000000a0a18722b */ /* 0x000fe4000000000a */
[----:B------:R-:W0:Y:S06]  /*0c90*/  F2F.F64.F32 R10, R30 ;  /* 0x0000001e000a7310 */ /* 0x000e2c0000201800 */
[----:B------:R-:W-:Y:S02]  /*0ca0*/  DFMA R26, R8, R24, R8 ;  /* 0x00000018081a722b */ /* 0x000fe40000000008 */
[----:B------:R-:W1:Y:S06]  /*0cb0*/  F2F.F64.F32 R8, R0 ;  /* 0x0000000000087310 */ /* 0x000e6c0000201800 */
        /* <DEDUP_REMOVED lines=12> */
[----:B------:R-:W-:Y:S01]  /*0d80*/  MOV R6, R10 ;  /* 0x0000000a00067202 */ /* 0x000fe20000000f00 */
[----:B------:R-:W-:Y:S01]  /*0d90*/  IMAD.MOV.U32 R7, RZ, RZ, R11 ;  /* 0x000000ffff077224 */ /* 0x000fe200078e000b */
[----:B------:R-:W-:Y:S01]  /*0da0*/  MOV R8, R20 ;  /* 0x0000001400087202 */ /* 0x000fe20000000f00 */
[----:B------:R-:W-:Y:S01]  /*0db0*/  IMAD.MOV.U32 R9, RZ, RZ, R21 ;  /* 0x000000ffff097224 */ /* 0x000fe200078e0015 */
[----:B------:R-:W-:-:S07]  /*0dc0*/  MOV R0, 0xde0 ;  /* 0x00000de000007802 */ /* 0x000fce0000000f00 */
[----:B------:R-:W-:Y:S05]  /*0dd0*/  CALL.REL.NOINC `($__internal_0_$__cuda_sm20_div_rn_f64_full) ;  /* 0x00000004009c7944 */ /* 0x000fea0003c00000 */
[----:B------:R-:W-:Y:S01]  /*0de0*/  MOV R6, R26 ;  /* 0x0000001a00067202 */ /* 0x000fe20000000f00 */
[----:B------:R-:W-:-:S07]  /*0df0*/  IMAD.MOV.U32 R7, RZ, RZ, R27 ;  /* 0x000000ffff077224 */ /* 0x000fce00078e001b */
.L_x_12:
[----:B------:R-:W-:Y:S05]  /*0e00*/  BSYNC.RECONVERGENT B2 ;  /* 0x0000000000027941 */ /* 0x000fea0003800200 */
.L_x_11:
[----:B------:R-:W-:-:S11]  /*0e10*/  DADD R22, R22, -R6 ;  /* 0x0000000016167229 */ /* 0x000fd60000000806 */
.L_x_10:
[----:B------:R-:W-:Y:S05]  /*0e20*/  BSYNC.RECONVERGENT B1 ;  /* 0x0000000000017941 */ /* 0x000fea0003800200 */
.L_x_9:
[----:B------:R-:W2:Y:S01]  /*0e30*/  LDG.E.64.CONSTANT R14, desc[UR4][R14.64] ;  /* 0x000000040e0e7981 */ /* 0x000ea2000c1e9b00 */
[----:B------:R-:W-:Y:S01]  /*0e40*/  BSSY.RECONVERGENT B1, `(.L_x_13) ;  /* 0x0000058000017945 */ /* 0x000fe20003800200 */
[----:B--2---:R-:W-:-:S06]  /*0e50*/  DSETP.GEU.AND P0, PT, R14, 1, PT ;  /* 0x3ff000000e00742a */ /* 0x004fcc0003f0e000 */
[----:B------:R-:W-:-:S14]  /*0e60*/  DSETP.LEU.OR P0, PT, R14, RZ, P0 ;  /* 0x000000ff0e00722a */ /* 0x000fdc000070b400 */
[----:B------:R-:W-:Y:S05]  /*0e70*/  @P0 BRA `(.L_x_14) ;  /* 0x0000000400500947 */ /* 0x000fea0003800000 */
        /* <DEDUP_REMOVED lines=16> */
[----:B------:R-:W-:Y:S01]  /*0f80*/  ISETP.GT.U32.AND P1, PT, R0, 0x7f7fffff, PT ;  /* 0x7f7fffff0000780c */ /* 0x000fe20003f24070 */
[----:B------:R-:W-:Y:S01]  /*0f90*/  FADD R8, R8, -1 ;  /* 0xbf80000008087421 */ /* 0x000fe20000000000 */
[----:B------:R-:W-:-:S02]  /*0fa0*/  IADD3 R11, PT, PT, R0, -R9, RZ ;  /* 0x80000009000b7210 */ /* 0x000fc40007ffe0ff */
[----:B------:R-:W-:Y:S02]  /*0fb0*/  I2FP.F32.S32 R9, R9 ;  /* 0x0000000900097245 */ /* 0x000fe40000201400 */
[----:B------:R-:W-:Y:S01]  /*0fc0*/  I2FP.F32.S32 R10, R10 ;  /* 0x0000000a000a7245 */ /* 0x000fe20000201400 */
[----:B------:R-:W-:Y:S02]  /*0fd0*/  FADD R6, R11, -1 ;  /* 0xbf8000000b067421 */ /* 0x000fe40000000000 */
[----:B------:R-:W-:Y:S01]  /*0fe0*/  FFMA R9, R9, 1.1920928955078125e-07, R14 ;  /* 0x3400000009097823 */ /* 0x000fe2000000000e */
[----:B------:R-:W-:Y:S02]  /*0ff0*/  IMAD.MOV.U32 R14, RZ, RZ, 0x7f800000 ;  /* 0x7f800000ff0e7424 */ /* 0x000fe400078e00ff */
        /* <DEDUP_REMOVED lines=24> */
[----:B------:R-:W-:Y:S01]  /*1180*/  MOV R6, 0x1 ;  /* 0x0000000100067802 */ /* 0x000fe20000000f00 */
[----:B------:R-:W-:Y:S01]  /*1190*/  FFMA R15, R8, R15, R8 ;  /* 0x0000000f080f7223 */ /* 0x000fe20000000008 */
[CC--:B------:R-:W-:Y:S01]  /*11a0*/  @P1 FFMA R11, R0.reuse, R14.reuse, +INF ;  /* 0x7f800000000b1423 */ /* 0x0c0fe2000000000e */
[----:B------:R-:W-:Y:S02]  /*11b0*/  FSETP.NEU.AND P1, PT, R0, RZ, PT ;  /* 0x000000ff0000720b */ /* 0x000fe40003f2d000 */
[----:B------:R-:W-:Y:S01]  /*11c0*/  FFMA R15, R10, 0.69314718246459960938, R15 ;  /* 0x3f3172180a0f7823 */ /* 0x000fe2000000000f */
[----:B0-----:R-:W-:Y:S01]  /*11d0*/  DFMA R8, -R20, R6, 1 ;  /* 0x3ff000001408742b */ /* 0x001fe20000000106 */
[----:B------:R-:W-:Y:S01]  /*11e0*/  FSEL R11, R11, -INF , P1 ;  /* 0xff8000000b0b7808 */ /* 0x000fe20000800000 */
[C---:B------:R-:W-:Y:S01]  /*11f0*/  @P0 FFMA R15, R5.reuse, R14, +INF ;  /* 0x7f800000050f0423 */ /* 0x040fe2000000000e */
        /* <DEDUP_REMOVED lines=26> */
.L_x_16:
[----:B------:R-:W-:Y:S05]  /*13a0*/  BSYNC.RECONVERGENT B2 ;  /* 0x0000000000027941 */ /* 0x000fea0003800200 */
.L_x_15:
[----:B------:R-:W-:-:S11]  /*13b0*/  DADD R22, R22, -R6 ;  /* 0x0000000016167229 */ /* 0x000fd60000000806 */
.L_x_14:
[----:B------:R-:W-:Y:S05]  /*13c0*/  BSYNC.RECONVERGENT B1 ;  /* 0x0000000000017941 */ /* 0x000fea0003800200 */
.L_x_13:
[----:B------:R-:W-:-:S05]  /*13d0*/  VIADD R3, R3, 0x2 ;  /* 0x0000000203037836 */ /* 0x000fca0000000000 */
[----:B------:R-:W-:-:S13]  /*13e0*/  ISETP.GE.AND P0, PT, R3, R4, PT ;  /* 0x000000040300720c */ /* 0x000fda0003f06270 */
[----:B------:R-:W-:Y:S05]  /*13f0*/  @!P0 BRA `(.L_x_17) ;  /* 0xfffffff4001c8947 */ /* 0x000fea000383ffff */
.L_x_8:
[----:B------:R-:W-:Y:S05]  /*1400*/  BSYNC.RECONVERGENT B0 ;  /* 0x0000000000007941 */ /* 0x000fea0003800200 */
.L_x_3:
[----:B------:R-:W0:Y:S02]  /*1410*/  LDC.64 R4, c[0x0][0x388] ;  /* 0x0000e200ff047b82 */ /* 0x000e240000000a00 */
[----:B0-----:R-:W-:-:S05]  /*1420*/  IMAD.WIDE R2, R2, 0x8, R4 ;  /* 0x0000000802027825 */ /* 0x001fca00078e0204 */
[----:B------:R-:W-:Y:S01]  /*1430*/  STG.E.64 desc[UR4][R2.64], R22 ;  /* 0x0000001602007986 */ /* 0x000fe2000c101b04 */
[----:B------:R-:W-:Y:S05]  /*1440*/  EXIT ;  /* 0x000000000000794d */ /* 0x000fea0003800000 */
        .weak           $__internal_0_$__cuda_sm20_div_rn_f64_full
        .type           $__internal_0_$__cuda_sm20_div_rn_f64_full,@function
        .size           $__internal_0_$__cuda_sm20_div_rn_f64_full,(.L_x_73 - $__internal_0_$__cuda_sm20_div_rn_f64_full)
$__internal_0_$__cuda_sm20_div_rn_f64_full:
[C---:B------:R-:W-:Y:S01]  /*1450*/  FSETP.GEU.AND P0, PT, |R9|.reuse, 1.469367938527859385e-39, PT ;  /* 0x001000000900780b */ /* 0x040fe20003f0e200 */
[----:B------:R-:W-:Y:S01]  /*1460*/  IMAD.MOV.U32 R24, RZ, RZ, 0x1 ;  /* 0x00000001ff187424 */ /* 0x000fe200078e00ff */
[----:B------:R-:W-:Y:S01]  /*1470*/  LOP3.LUT R10, R9, 0x800fffff, RZ, 0xc0, !PT ;  /* 0x800fffff090a7812 */ /* 0x000fe200078ec0ff */
[----:B------:R-:W-:Y:S01]  /*1480*/  BSSY.RECONVERGENT B3, `(.L_x_18) ;  /* 0x0000054000037945 */ /* 0x000fe20003800200 */
[C---:B------:R-:W-:Y:S02]  /*1490*/  FSETP.GEU.AND P2, PT, |R7|.reuse, 1.469367938527859385e-39, PT ;  /* 0x001000000700780b */ /* 0x040fe40003f4e200 */
[----:B------:R-:W-:Y:S02]  /*14a0*/  LOP3.LUT R11, R10, 0x3ff00000, RZ, 0xfc, !PT ;  /* 0x3ff000000a0b7812 */ /* 0x000fe400078efcff */
[----:B------:R-:W-:Y:S02]  /*14b0*/  MOV R10, R8 ;  /* 0x00000008000a7202 */ /* 0x000fe40000000f00 */
[----:B------:R-:W-:-:S02]  /*14c0*/  LOP3.LUT R5, R7, 0x7ff00000, RZ, 0xc0, !PT ;  /* 0x7ff0000007057812 */ /* 0x000fc400078ec0ff */
[----:B------:R-:W-:Y:S01]  /*14d0*/  MOV R32, 0x1ca00000 ;  /* 0x1ca0000000207802 */ /* 0x000fe20000000f00 */
[----:B------:R-:W-:Y:S01]  /*14e0*/  @!P0 DMUL R10, R8, 8.98846567431157953865e+307 ;  /* 0x7fe00000080a8828 */ /* 0x000fe20000000000 */
[----:B------:R-:W-:-:S03]  /*14f0*/  LOP3.LUT R34, R9, 0x7ff00000, RZ, 0xc0, !PT ;  /* 0x7ff0000009227812 */ /* 0x000fc600078ec0ff */
[----:B------:R-:W-:Y:S02]  /*1500*/  @!P2 LOP3.LUT R28, R9, 0x7ff00000, RZ, 0xc0, !PT ;  /* 0x7ff00000091ca812 */ /* 0x000fe400078ec0ff */
[----:B------:R-:W0:Y:S01]  /*1510*/  MUFU.RCP64H R25, R11 ;  /* 0x0000000b00197308 */ /* 0x000e220000001800 */
[C---:B------:R-:W-:Y:S02]  /*1520*/  ISETP.GE.U32.AND P1, PT, R5.reuse, R34, PT ;  /* 0x000000220500720c */ /* 0x040fe40003f26070 */
[----:B------:R-:W-:Y:S02]  /*1530*/  @!P2 ISETP.GE.U32.AND P3, PT, R5, R28, PT ;  /* 0x0000001c0500a20c */ /* 0x000fe40003f66070 */
[----:B------:R-:W-:Y:S02]  /*1540*/  @!P0 LOP3.LUT R34, R11, 0x7ff00000, RZ, 0xc0, !PT ;  /* 0x7ff000000b228812 */ /* 0x000fe400078ec0ff */
[----:B------:R-:W-:-:S04]  /*1550*/  @!P2 SEL R29, R32, 0x63400000, !P3 ;  /* 0x63400000201da807 */ /* 0x000fc80005800000 */
[----:B------:R-:W-:-:S04]  /*1560*/  @!P2 LOP3.LUT R30, R29, 0x80000000, R7, 0xf8, !PT ;  /* 0x800000001d1ea812 */ /* 0x000fc800078ef807 */
[----:B------:R-:W-:Y:S01]  /*1570*/  @!P2 LOP3.LUT R31, R30, 0x100000, RZ, 0xfc, !PT ;  /* 0x001000001e1fa812 */ /* 0x000fe200078efcff */
[----:B0-----:R-:W-:Y:S01]  /*1580*/  DFMA R26, R24, -R10, 1 ;  /* 0x3ff00000181a742b */ /* 0x001fe2000000080a */
[----:B------:R-:W-:-:S07]  /*1590*/  @!P2 MOV R30, RZ ;  /* 0x000000ff001ea202 */ /* 0x000fce0000000f00 */
[----:B------:R-:W-:-:S08]  /*15a0*/  DFMA R26, R26, R26, R26 ;  /* 0x0000001a1a1a722b */ /* 0x000fd0000000001a */
[----:B------:R-:W-:Y:S01]  /*15b0*/  DFMA R26, R24, R26, R24 ;  /* 0x0000001a181a722b */ /* 0x000fe20000000018 */
[----:B------:R-:W-:Y:S01]  /*15c0*/  SEL R25, R32, 0x63400000, !P1 ;  /* 0x6340000020197807 */ /* 0x000fe20004800000 */
[----:B------:R-:W-:-:S03]  /*15d0*/  IMAD.MOV.U32 R24, RZ, RZ, R6 ;  /* 0x000000ffff187224 */ /* 0x000fc600078e0006 */
[----:B------:R-:W-:-:S03]  /*15e0*/  LOP3.LUT R25, R25, 0x800fffff, R7, 0xf8, !PT ;  /* 0x800fffff19197812 */ /* 0x000fc600078ef807 */
[----:B------:R-:W-:-:S03]  /*15f0*/  DFMA R28, R26, -R10, 1 ;  /* 0x3ff000001a1c742b */ /* 0x000fc6000000080a */
[----:B------:R-:W-:-:S05]  /*1600*/  @!P2 DFMA R24, R24, 2, -R30 ;  /* 0x400000001818a82b */ /* 0x000fca000000081e */
[----:B------:R-:W-:-:S08]  /*1610*/  DFMA R26, R26, R28, R26 ;  /* 0x0000001c1a1a722b */ /* 0x000fd0000000001a */
[----:B------:R-:W-:-:S08]  /*1620*/  DMUL R28, R26, R24 ;  /* 0x000000181a1c7228 */ /* 0x000fd00000000000 */
[----:B------:R-:W-:-:S08]  /*1630*/  DFMA R30, R28, -R10, R24 ;  /* 0x8000000a1c1e722b */ /* 0x000fd00000000018 */
[----:B------:R-:W-:Y:S01]  /*1640*/  DFMA R30, R26, R30, R28 ;  /* 0x0000001e1a1e722b */ /* 0x000fe2000000001c */
[----:B------:R-:W-:Y:S01]  /*1650*/  IMAD.MOV.U32 R29, RZ, RZ, R5 ;  /* 0x000000ffff1d7224 */ /* 0x000fe200078e0005 */
[----:B------:R-:W-:Y:S01]  /*1660*/  @!P2 LOP3.LUT R29, R25, 0x7ff00000, RZ, 0xc0, !PT ;  /* 0x7ff00000191da812 */ /* 0x000fe200078ec0ff */
[----:B------:R-:W-:-:S03]  /*1670*/  VIADD R27, R34, 0xffffffff ;  /* 0xffffffff221b7836 */ /* 0x000fc60000000000 */
[----:B------:R-:W-:-:S04]  /*1680*/  IADD3 R26, PT, PT, R29, -0x1, RZ ;  /* 0xffffffff1d1a7810 */ /* 0x000fc80007ffe0ff */
[----:B------:R-:W-:-:S04]  /*1690*/  ISETP.GT.U32.AND P0, PT, R26, 0x7feffffe, PT ;  /* 0x7feffffe1a00780c */ /* 0x000fc80003f04070 */
[----:B------:R-:W-:-:S13]  /*16a0*/  ISETP.GT.U32.OR P0, PT, R27, 0x7feffffe, P0 ;  /* 0x7feffffe1b00780c */ /* 0x000fda0000704470 */
[----:B------:R-:W-:Y:S05]  /*16b0*/  @P0 BRA `(.L_x_19) ;  /* 0x00000000006c0947 */ /* 0x000fea0003800000 */
[----:B------:R-:W-:-:S04]  /*16c0*/  LOP3.LUT R26, R9, 0x7ff00000, RZ, 0xc0, !PT ;  /* 0x7ff00000091a7812 */ /* 0x000fc800078ec0ff */
[CC--:B------:R-:W-:Y:S02]  /*16d0*/  VIADDMNMX R6, R5.reuse, -R26.reuse, 0xb9600000, !PT ;  /* 0xb960000005067446 */ /* 0x0c0fe4000780091a */
[----:B------:R-:W-:Y:S02]  /*16e0*/  ISETP.GE.U32.AND P0, PT, R5, R26, PT ;  /* 0x0000001a0500720c */ /* 0x000fe40003f06070 */
[----:B------:R-:W-:Y:S02]  /*16f0*/  VIMNMX R5, PT, PT, R6, 0x46a00000, PT ;  /* 0x46a0000006057848 */ /* 0x000fe40003fe0100 */
[----:B------:R-:W-:Y:S02]  /*1700*/  SEL R32, R32, 0x63400000, !P0 ;  /* 0x6340000020207807 */ /* 0x000fe40004000000 */
[----:B------:R-:W-:Y:S02]  /*1710*/  MOV R6, RZ ;  /* 0x000000ff00067202 */ /* 0x000fe40000000f00 */
[----:B------:R-:W-:-:S05]  /*1720*/  IADD3 R5, PT, PT, -R32, R5, RZ ;  /* 0x0000000520057210 */ /* 0x000fca0007ffe1ff */
[----:B------:R-:W-:-:S06]  /*1730*/  VIADD R7, R5, 0x7fe00000 ;  /* 0x7fe0000005077836 */ /* 0x000fcc0000000000 */
[----:B------:R-:W-:-:S10]  /*1740*/  DMUL R26, R30, R6 ;  /* 0x000000061e1a7228 */ /* 0x000fd40000000000 */
[----:B------:R-:W-:-:S13]  /*1750*/  FSETP.GTU.AND P0, PT, |R27|, 1.469367938527859385e-39, PT ;  /* 0x001000001b00780b */ /* 0x000fda0003f0c200 */
[----:B------:R-:W-:Y:S05]  /*1760*/  @P0 BRA `(.L_x_20) ;  /* 0x0000000000940947 */ /* 0x000fea0003800000 */
[----:B------:R-:W-:Y:S01]  /*1770*/  DFMA R10, R30, -R10, R24 ;  /* 0x8000000a1e0a722b */ /* 0x000fe20000000018 */
[----:B------:R-:W-:-:S09]  /*1780*/  IMAD.MOV.U32 R8, RZ, RZ, RZ ;  /* 0x000000ffff087224 */ /* 0x000fd200078e00ff */
[C---:B------:R-:W-:Y:S02]  /*1790*/  FSETP.NEU.AND P0, PT, R11.reuse, RZ, PT ;  /* 0x000000ff0b00720b */ /* 0x040fe40003f0d000 */
[----:B------:R-:W-:-:S04]  /*17a0*/  LOP3.LUT R25, R11, 0x80000000, R9, 0x48, !PT ;  /* 0x800000000b197812 */ /* 0x000fc800078e4809 */
[----:B------:R-:W-:-:S07]  /*17b0*/  LOP3.LUT R9, R25, R7, RZ, 0xfc, !PT ;  /* 0x0000000719097212 */ /* 0x000fce00078efcff */
[----:B------:R-:W-:Y:S05]  /*17c0*/  @!P0 BRA `(.L_x_20) ;  /* 0x00000000007c8947 */ /* 0x000fea0003800000 */
[C---:B------:R-:W-:Y:S01]  /*17d0*/  IADD3 R7, PT, PT, -R5.reuse, RZ, RZ ;  /* 0x000000ff05077210 */ /* 0x040fe20007ffe1ff */
[----:B------:R-:W-:Y:S01]  /*17e0*/  IMAD.MOV.U32 R6, RZ, RZ, RZ ;  /* 0x000000ffff067224 */ /* 0x000fe200078e00ff */
[----:B------:R-:W-:Y:S01]  /*17f0*/  DMUL.RP R8, R30, R8 ;  /* 0x000000081e087228 */ /* 0x000fe20000008000 */
[----:B------:R-:W-:-:S04]  /*1800*/  IADD3 R5, PT, PT, -R5, -0x43300000, RZ ;  /* 0xbcd0000005057810 */ /* 0x000fc80007ffe1ff */
[----:B------:R-:W-:-:S05]  /*1810*/  DFMA R6, R26, -R6, R30 ;  /* 0x800000061a06722b */ /* 0x000fca000000001e */
[----:B------:R-:W-:-:S05]  /*1820*/  LOP3.LUT R25, R9, R25, RZ, 0x3c, !PT ;  /* 0x0000001909197212 */ /* 0x000fca00078e3cff */
[----:B------:R-:W-:-:S04]  /*1830*/  FSETP.NEU.AND P0, PT, |R7|, R5, PT ;  /* 0x000000050700720b */ /* 0x000fc80003f0d200 */
[----:B------:R-:W-:Y:S02]  /*1840*/  FSEL R26, R8, R26, !P0 ;  /* 0x0000001a081a7208 */ /* 0x000fe40004000000 */
[----:B------:R-:W-:Y:S01]  /*1850*/  FSEL R27, R25, R27, !P0 ;  /* 0x0000001b191b7208 */ /* 0x000fe20004000000 */
[----:B------:R-:W-:Y:S06]  /*1860*/  BRA `(.L_x_20) ;  /* 0x0000000000547947 */ /* 0x000fec0003800000 */
.L_x_19:
[----:B------:R-:W-:-:S14]  /*1870*/  DSETP.NAN.AND P0, PT, R6, R6, PT ;  /* 0x000000060600722a */ /* 0x000fdc0003f08000 */
[----:B------:R-:W-:Y:S05]  /*1880*/  @P0 BRA `(.L_x_21) ;  /* 0x0000000000440947 */ /* 0x000fea0003800000 */
[----:B------:R-:W-:-:S14]  /*1890*/  DSETP.NAN.AND P0, PT, R8, R8, PT ;  /* 0x000000080800722a */ /* 0x000fdc0003f08000 */
[----:B------:R-:W-:Y:S05]  /*18a0*/  @P0 BRA `(.L_x_22) ;  /* 0x0000000000300947 */ /* 0x000fea0003800000 */
[----:B------:R-:W-:Y:S01]  /*18b0*/  ISETP.NE.AND P0, PT, R29, R34, PT ;  /* 0x000000221d00720c */ /* 0x000fe20003f05270 */
[----:B------:R-:W-:Y:S01]  /*18c0*/  IMAD.MOV.U32 R27, RZ, RZ, -0x80000 ;  /* 0xfff80000ff1b7424 */ /* 0x000fe200078e00ff */
[----:B------:R-:W-:-:S11]  /*18d0*/  MOV R26, 0x0 ;  /* 0x00000000001a7802 */ /* 0x000fd60000000f00 */
[----:B------:R-:W-:Y:S05]  /*18e0*/  @!P0 BRA `(.L_x_20) ;  /* 0x0000000000348947 */ /* 0x000fea0003800000 */
[----:B------:R-:W-:Y:S02]  /*18f0*/  ISETP.NE.AND P0, PT, R29, 0x7ff00000, PT ;  /* 0x7ff000001d00780c */ /* 0x000fe40003f05270 */
[----:B------:R-:W-:Y:S02]  /*1900*/  LOP3.LUT R27, R7, 0x80000000, R9, 0x48, !PT ;  /* 0x80000000071b7812 */ /* 0x000fe400078e4809 */
[----:B------:R-:W-:-:S13]  /*1910*/  ISETP.EQ.OR P0, PT, R34, RZ, !P0 ;  /* 0x000000ff2200720c */ /* 0x000fda0004702670 */
[----:B------:R-:W-:Y:S02]  /*1920*/  @P0 LOP3.LUT R5, R27, 0x7ff00000, RZ, 0xfc, !PT ;  /* 0x7ff000001b050812 */ /* 0x000fe400078efcff */
[----:B------:R-:W-:Y:S01]  /*1930*/  @!P0 MOV R26, RZ ;  /* 0x000000ff001a8202 */ /* 0x000fe20000000f00 */
[----:B------:R-:W-:Y:S01]  /*1940*/  @P0 IMAD.MOV.U32 R26, RZ, RZ, RZ ;  /* 0x000000ffff1a0224 */ /* 0x000fe200078e00ff */
[----:B------:R-:W-:Y:S01]  /*1950*/  @P0 MOV R27, R5 ;  /* 0x00000005001b0202 */ /* 0x000fe20000000f00 */
[----:B------:R-:W-:Y:S06]  /*1960*/  BRA `(.L_x_20) ;  /* 0x0000000000147947 */ /* 0x000fec0003800000 */
.L_x_22:
[----:B------:R-:W-:Y:S01]  /*1970*/  LOP3.LUT R27, R9, 0x80000, RZ, 0xfc, !PT ;  /* 0x00080000091b7812 */ /* 0x000fe200078efcff */
[----:B------:R-:W-:Y:S01]  /*1980*/  IMAD.MOV.U32 R26, RZ, RZ, R8 ;  /* 0x000000ffff1a7224 */ /* 0x000fe200078e0008 */
[----:B------:R-:W-:Y:S06]  /*1990*/  BRA `(.L_x_20) ;  /* 0x0000000000087947 */ /* 0x000fec0003800000 */
.L_x_21:
[----:B------:R-:W-:Y:S02]  /*19a0*/  LOP3.LUT R27, R7, 0x80000, RZ, 0xfc, !PT ;  /* 0x00080000071b7812 */ /* 0x000fe400078efcff */
[----:B------:R-:W-:-:S07]  /*19b0*/  MOV R26, R6 ;  /* 0x00000006001a7202 */ /* 0x000fce0000000f00 */
.L_x_20:
[----:B------:R-:W-:Y:S05]  /*19c0*/  BSYNC.RECONVERGENT B3 ;  /* 0x0000000000037941 */ /* 0x000fea0003800200 */
.L_x_18:
[----:B------:R-:W-:Y:S02]  /*19d0*/  HFMA2 R7, -RZ, RZ, 0, 0 ;  /* 0x00000000ff077431 */ /* 0x000fe400000001ff */
[----:B------:R-:W-:-:S04]  /*19e0*/  IMAD.MOV.U32 R6, RZ, RZ, R0 ;  /* 0x000000ffff067224 */ /* 0x000fc800078e0000 */
[----:B------:R-:W-:Y:S05]  /*19f0*/  RET.REL.NODEC R6 `(ComputeBinaryCrossentropyLoss) ;  /* 0xffffffe406807950 */ /* 0x000fea0003c3ffff */
.L_x_23:
        /* <DEDUP_REMOVED lines=16> */
.L_x_73:


//--------------------- .text.ComputeCategoricalCrossentropyLoss --------------------------
	.section	.text.ComputeCategoricalCrossentropyLoss,"ax",@progbits
	.align	128
        .global         ComputeCategoricalCrossentropyLoss
        .type           ComputeCategoricalCrossentropyLoss,@function
        .size           ComputeCategoricalCrossentropyLoss,(.L_x_79 - ComputeCategoricalCrossentropyLoss)
        .other          ComputeCategoricalCrossentropyLoss,@"STO_CUDA_ENTRY STV_DEFAULT"
ComputeCategoricalCrossentropyLoss:
.text.ComputeCategoricalCrossentropyLoss:
        /* <DEDUP_REMOVED lines=14> */
[----:B------:R-:W-:Y:S01]  /*00e0*/  BSSY.RECONVERGENT B0, `(.L_x_25) ;  /* 0x00000a4000007945 */ /* 0x000fe20003800200 */
[----:B------:R-:W-:-:S03]  /*00f0*/  CS2R R6, SRZ ;  /* 0x0000000000067805 */ /* 0x000fc6000001ff00 */
[----:B------:R-:W-:-:S04]  /*0100*/  IADD3 R2, PT, PT, R19, 0x1, RZ ;  /* 0x0000000113027810 */ /* 0x000fc80007ffe0ff */
[----:B------:R-:W-:-:S04]  /*0110*/  VIADDMNMX R2, R19, UR6, R2, !PT ;  /* 0x0000000613027c46 */ /* 0x000fc8000f800102 */
[CC--:B------:R-:W-:Y:S02]  /*0120*/  IADD3 R3, PT, PT, R19.reuse, -R2.reuse, RZ ;  /* 0x8000000213037210 */ /* 0x0c0fe40007ffe0ff */
[----:B------:R-:W-:Y:S02]  /*0130*/  IADD3 R18, PT, PT, -R19, R2, RZ ;  /* 0x0000000213127210 */ /* 0x000fe40007ffe1ff */
[----:B------:R-:W-:Y:S02]  /*0140*/  ISETP.GT.U32.AND P0, PT, R3, -0x4, PT ;  /* 0xfffffffc0300780c */ /* 0x000fe40003f04070 */
[----:B------:R-:W-:-:S11]  /*0150*/  LOP3.LUT R25, R18, 0x3, RZ, 0xc0, !PT ;  /* 0x0000000312197812 */ /* 0x000fd600078ec0ff */
[----:B------:R-:W-:Y:S05]  /*0160*/  @P0 BRA `(.L_x_26) ;  /* 0x00000008006c0947 */ /* 0x000fea0003800000 */
[----:B------:R-:W0:Y:S01]  /*0170*/  LDC.64 R4, c[0x0][0x390] ;  /* 0x0000e400ff047b82 */ /* 0x000e220000000a00 */
[----:B------:R-:W-:Y:S02]  /*0180*/  LOP3.LUT R20, R18, 0xfffffffc, RZ, 0xc0, !PT ;  /* 0xfffffffc12147812 */ /* 0x000fe400078ec0ff */
[----:B------:R-:W-:Y:S02]  /*0190*/  CS2R R6, SRZ ;  /* 0x0000000000067805 */ /* 0x000fe4000001ff00 */
[----:B------:R-:W-:-:S03]  /*01a0*/  IADD3 R20, PT, PT, -R20, RZ, RZ ;  /* 0x000000ff14147210 */ /* 0x000fc60007ffe1ff */
[----:B------:R-:W1:Y:S01]  /*01b0*/  LDC.64 R2, c[0x0][0x398] ;  /* 0x0000e600ff027b82 */ /* 0x000e620000000a00 */
[----:B0-----:R-:W-:-:S04]  /*01c0*/  IADD3 R4, P1, PT, R4, 0x10, RZ ;  /* 0x0000001004047810 */ /* 0x001fc80007f3e0ff */
[----:B------:R-:W-:Y:S02]  /*01d0*/  IADD3.X R5, PT, PT, RZ, R5, RZ, P1, !PT ;  /* 0x00000005ff057210 */ /* 0x000fe40000ffe4ff */
[----:B-1----:R-:W-:-:S04]  /*01e0*/  IADD3 R2, P0, PT, R2, 0x10, RZ ;  /* 0x0000001002027810 */ /* 0x002fc80007f1e0ff */
[----:B------:R-:W-:-:S09]  /*01f0*/  IADD3.X R3, PT, PT, RZ, R3, RZ, P0, !PT ;  /* 0x00000003ff037210 */ /* 0x000fd200007fe4ff */
.L_x_35:
[----:B------:R-:W-:-:S05]  /*0200*/  IMAD.WIDE R16, R19, 0x8, R2 ;  /* 0x0000000813107825 */ /* 0x000fca00078e0202 */
[----:B------:R-:W2:Y:S04]  /*0210*/  LDG.E.64.CONSTANT R22, desc[UR4][R16.64+-0x10] ;  /* 0xfffff00410167981 */ /* 0x000ea8000c1e9b00 */
[----:B------:R-:W3:Y:S04]  /*0220*/  LDG.E.64.CONSTANT R14, desc[UR4][R16.64+-0x8] ;  /* 0xfffff804100e7981 */ /* 0x000ee8000c1e9b00 */
[----:B------:R-:W4:Y:S04]  /*0230*/  LDG.E.64.CONSTANT R8, desc[UR4][R16.64] ;  /* 0x0000000410087981 */ /* 0x000f28000c1e9b00 */
[----:B------:R-:W5:Y:S01]  /*0240*/  LDG.E.64.CONSTANT R10, desc[UR4][R16.64+0x8] ;  /* 0x00000804100a7981 */ /* 0x000f62000c1e9b00 */
[----:B------:R-:W-:Y:S01]  /*0250*/  IADD3 R20, PT, PT, R20, 0x4, RZ ;  /* 0x0000000414147810 */ /* 0x000fe20007ffe0ff */
[----:B------:R-:W-:Y:S01]  /*0260*/  BSSY.RECONVERGENT B1, `(.L_x_27) ;  /* 0x0000026000017945 */ /* 0x000fe20003800200 */
[----:B------:R-:W-:-:S02]  /*0270*/  IMAD.WIDE R12, R19, 0x8, R4 ;  /* 0x00000008130c7825 */ /* 0x000fc400078e0204 */
[----:B------:R-:W-:Y:S01]  /*0280*/  ISETP.NE.AND P2, PT, R20, RZ, PT ;  /* 0x000000ff1400720c */ /* 0x000fe20003f45270 */
[----:B--2---:R-:W-:Y:S02]  /*0290*/  DSETP.GT.AND P4, PT, R22, RZ, PT ;  /* 0x000000ff1600722a */ /* 0x004fe40003f84000 */
[----:B---3--:R-:W-:Y:S02]  /*02a0*/  DSETP.GT.AND P3, PT, R14, RZ, PT ;  /* 0x000000ff0e00722a */ /* 0x008fe40003f64000 */
[----:B----4-:R-:W-:Y:S02]  /*02b0*/  DSETP.GT.AND P0, PT, R8, RZ, PT ;  /* 0x000000ff0800722a */ /* 0x010fe40003f04000 */
[----:B-----5:R-:W-:-:S08]  /*02c0*/  DSETP.GT.AND P1, PT, R10, RZ, PT ;  /* 0x000000ff0a00722a */ /* 0x020fd00003f24000 */
[----:B------:R-:W-:Y:S06]  /*02d0*/  @!P4 BRA `(.L_x_28) ;  /* 0x000000000078c947 */ /* 0x000fec0003800000 */
[----:B------:R-:W2:Y:S01]  /*02e0*/  LDG.E.64.CONSTANT R16, desc[UR4][R12.64+-0x10] ;  /* 0xfffff0040c107981 */ /* 0x000ea2000c1e9b00 */
[----:B------:R-:W0:Y:S01]  /*02f0*/  F2F.F32.F64 R21, R22 ;  /* 0x0000001600157310 */ /* 0x000e220000301000 */
[----:B------:R-:W-:Y:S02]  /*0300*/  MOV R27, 0x3e055027 ;  /* 0x3e055027001b7802 */ /* 0x000fe40000000f00 */
[----:B0-----:R-:W-:-:S04]  /*0310*/  FSETP.GEU.AND P4, PT, R21, 1.175494350822287508e-38, PT ;  /* 0x008000001500780b */ /* 0x001fc80003f8e000 */
[----:B------:R-:W-:-:S09]  /*0320*/  FSEL R22, RZ, -23, P4 ;  /* 0xc1b80000ff167808 */ /* 0x000fd20002000000 */
[----:B------:R-:W-:-:S05]  /*0330*/  @!P4 FMUL R21, R21, 8388608 ;  /* 0x4b0000001515c820 */ /* 0x000fca0000400000 */
[C---:B------:R-:W-:Y:S02]  /*0340*/  IADD3 R24, PT, PT, R21.reuse, -0x3f2aaaab, RZ ;  /* 0xc0d5555515187810 */ /* 0x040fe40007ffe0ff */
[----:B------:R-:W-:Y:S02]  /*0350*/  ISETP.GT.U32.AND P4, PT, R21, 0x7f7fffff, PT ;  /* 0x7f7fffff1500780c */ /* 0x000fe40003f84070 */
[----:B------:R-:W-:-:S04]  /*0360*/  LOP3.LUT R24, R24, 0xff800000, RZ, 0xc0, !PT ;  /* 0xff80000018187812 */ /* 0x000fc800078ec0ff */
[-C--:B------:R-:W-:Y:S02]  /*0370*/  IADD3 R26, PT, PT, R21, -R24.reuse, RZ ;  /* 0x80000018151a7210 */ /* 0x080fe40007ffe0ff */
[----:B------:R-:W-:Y:S02]  /*0380*/  I2FP.F32.S32 R23, R24 ;  /* 0x0000001800177245 */ /* 0x000fe40000201400 */
[----:B------:R-:W-:Y:S01]  /*0390*/  MOV R24, 0x7f800000 ;  /* 0x7f80000000187802 */ /* 0x000fe20000000f00 */
[----:B------:R-:W-:Y:S02]  /*03a0*/  FADD R26, R26, -1 ;  /* 0xbf8000001a1a7421 */ /* 0x000fe40000000000 */
[----:B------:R-:W-:Y:S02]  /*03b0*/  FFMA R22, R23, 1.1920928955078125e-07, R22 ;  /* 0x3400000017167823 */ /* 0x000fe40000000016 */
[----:B------:R-:W-:-:S04]  /*03c0*/  FFMA R27, R26, -R27, 0.14084610342979431152 ;  /* 0x3e1039f61a1b7423 */ /* 0x000fc8000000081b */
[----:B------:R-:W-:-:S04]  /*03d0*/  FFMA R27, R26, R27, -0.12148627638816833496 ;  /* 0xbdf8cdcc1a1b7423 */ /* 0x000fc8000000001b */
[----:B------:R-:W-:-:S04]  /*03e0*/  FFMA R27, R26, R27, 0.13980610668659210205 ;  /* 0x3e0f29551a1b7423 */ /* 0x000fc8000000001b */
[----:B------:R-:W-:-:S04]  /*03f0*/  FFMA R27, R26, R27, -0.16684235632419586182 ;  /* 0xbe2ad8b91a1b7423 */ /* 0x000fc8000000001b */
[----:B------:R-:W-:-:S04]  /*0400*/  FFMA R27, R26, R27, 0.20012299716472625732 ;  /* 0x3e4ced0b1a1b7423 */ /* 0x000fc8000000001b */
[----:B------:R-:W-:-:S04]  /*0410*/  FFMA R27, R26, R27, -0.24999669194221496582 ;  /* 0xbe7fff221a1b7423 */ /* 0x000fc8000000001b */
[----:B------:R-:W-:-:S04]  /*0420*/  FFMA R27, R26, R27, 0.33333182334899902344 ;  /* 0x3eaaaa781a1b7423 */ /* 0x000fc8000000001b */
[----:B------:R-:W-:-:S04]  /*0430*/  FFMA R27, R26, R27, -0.5 ;  /* 0xbf0000001a1b7423 */ /* 0x000fc8000000001b */
[----:B------:R-:W-:-:S04]  /*0440*/  FMUL R27, R26, R27 ;  /* 0x0000001b1a1b7220 */ /* 0x000fc80000400000 */
[----:B------:R-:W-:-:S04]  /*0450*/  FFMA R27, R26, R27, R26 ;  /* 0x0000001b1a1b7223 */ /* 0x000fc8000000001a */
[----:B------:R-:W-:Y:S01]  /*0460*/  FFMA R22, R22, 0.69314718246459960938, R27 ;  /* 0x3f31721816167823 */ /* 0x000fe2000000001b */
[C---:B------:R-:W-:Y:S01]  /*0470*/  @P4 FFMA R22, R21.reuse, R24, +INF ;  /* 0x7f80000015164423 */ /* 0x040fe20000000018 */
[----:B------:R-:W-:-:S04]  /*0480*/  FSETP.NEU.AND P4, PT, R21, RZ, PT ;  /* 0x000000ff1500720b */ /* 0x000fc80003f8d000 */
[----:B------:R-:W-:-:S06]  /*0490*/  FSEL R22, R22, -INF , P4 ;  /* 0xff80000016167808 */ /* 0x000fcc0002000000 */
[----:B------:R-:W2:Y:S02]  /*04a0*/  F2F.F64.F32 R22, R22 ;  /* 0x0000001600167310 */ /* 0x000ea40000201800 */
[----:B--2---:R-:W-:-:S11]  /*04b0*/  DFMA R6, -R16, R22, R6 ;  /* 0x000000161006722b */ /* 0x004fd60000000106 */
.L_x_28:
[----:B------:R-:W-:Y:S05]  /*04c0*/  BSYNC.RECONVERGENT B1 ;  /* 0x0000000000017941 */ /* 0x000fea0003800200 */
.L_x_27:
[----:B------:R-:W-:Y:S04]  /*04d0*/  BSSY.RECONVERGENT B1, `(.L_x_29) ;  /* 0x0000020000017945 */ /* 0x000fe80003800200 */
[----:B------:R-:W-:Y:S05]  /*04e0*/  @!P3 BRA `(.L_x_30) ;  /* 0x000000000078b947 */ /* 0x000fea0003800000 */
        /* <DEDUP_REMOVED lines=10> */
[----:B------:R-:W-:-:S03]  /*0590*/  I2FP.F32.S32 R15, R24 ;  /* 0x00000018000f7245 */ /* 0x000fc60000201400 */
        /* <DEDUP_REMOVED lines=11> */
[----:B------:R-:W-:Y:S01]  /*0650*/  FFMA R23, R22, R23, R22 ;  /* 0x0000001716177223 */ /* 0x000fe20000000016 */
[----:B------:R-:W-:-:S03]  /*0660*/  MOV R22, 0x7f800000 ;  /* 0x7f80000000167802 */ /* 0x000fc60000000f00 */
[----:B------:R-:W-:Y:S02]  /*0670*/  FFMA R14, R14, 0.69314718246459960938, R23 ;  /* 0x3f3172180e0e7823 */ /* 0x000fe40000000017 */
[C---:B------:R-:W-:Y:S01]  /*0680*/  @P3 FFMA R14, R21.reuse, R22, +INF ;  /* 0x7f800000150e3423 */ /* 0x040fe20000000016 */
[----:B------:R-:W-:-:S04]  /*0690*/  FSETP.NEU.AND P3, PT, R21, RZ, PT ;  /* 0x000000ff1500720b */ /* 0x000fc80003f6d000 */
[----:B------:R-:W-:-:S06]  /*06a0*/  FSEL R14, R14, -INF , P3 ;  /* 0xff8000000e0e7808 */ /* 0x000fcc0001800000 */
[----:B------:R-:W2:Y:S02]  /*06b0*/  F2F.F64.F32 R14, R14 ;  /* 0x0000000e000e7310 */ /* 0x000ea40000201800 */
[----:B--2---:R-:W-:-:S11]  /*06c0*/  DFMA R6, -R16, R14, R6 ;  /* 0x0000000e1006722b */ /* 0x004fd60000000106 */
.L_x_30:
[----:B------:R-:W-:Y:S05]  /*06d0*/  BSYNC.RECONVERGENT B1 ;  /* 0x0000000000017941 */ /* 0x000fea0003800200 */
.L_x_29:
[----:B------:R-:W-:Y:S04]  /*06e0*/  BSSY.RECONVERGENT B1, `(.L_x_31) ;  /* 0x0000020000017945 */ /* 0x000fe80003800200 */
[----:B------:R-:W-:Y:S05]  /*06f0*/  @!P0 BRA `(.L_x_32) ;  /* 0x0000000000788947 */ /* 0x000fea0003800000 */
[----:B------:R-:W2:Y:S01]  /*0700*/  LDG.E.64.CONSTANT R14, desc[UR4][R12.64] ;  /* 0x000000040c0e7981 */ /* 0x000ea2000c1e9b00 */
[----:B------:R0:W1:Y:S01]  /*0710*/  F2F.F32.F64 R16, R8 ;  /* 0x0000000800107310 */ /* 0x0000620000301000 */
[----:B------:R-:W-:Y:S02]  /*0720*/  MOV R22, 0x3e055027 ;  /* 0x3e05502700167802 */ /* 0x000fe40000000f00 */
[----:B0-----:R-:W-:Y:S02]  /*0730*/  MOV R9, 0x7f800000 ;  /* 0x7f80000000097802 */ /* 0x001fe40000000f00 */
[----:B-1----:R-:W-:-:S04]  /*0740*/  FSETP.GEU.AND P0, PT, R16, 1.175494350822287508e-38, PT ;  /* 0x008000001000780b */ /* 0x002fc80003f0e000 */
        /* <DEDUP_REMOVED lines=25> */
.L_x_32:
[----:B------:R-:W-:Y:S05]  /*08e0*/  BSYNC.RECONVERGENT B1 ;  /* 0x0000000000017941 */ /* 0x000fea0003800200 */
.L_x_31:
[----:B------:R-:W-:Y:S04]  /*08f0*/  BSSY.RECONVERGENT B1, `(.L_x_33) ;  /* 0x0000020000017945 */ /* 0x000fe80003800200 */
[----:B------:R-:W-:Y:S05]  /*0900*/  @!P1 BRA `(.L_x_34) ;  /* 0x0000000000789947 */ /* 0x000fea0003800000 */
[----:B------:R-:W2:Y:S01]  /*0910*/  LDG.E.64.CONSTANT R12, desc[UR4][R12.64+0x8] ;  /* 0x000008040c0c7981 */ /* 0x000ea2000c1e9b00 */
[----:B------:R-:W0:Y:S01]  /*0920*/  F2F.F32.F64 R8, R10 ;  /* 0x0000000a00087310 */ /* 0x000e220000301000 */
[----:B------:R-:W-:Y:S02]  /*0930*/  MOV R17, 0x3e055027 ;  /* 0x3e05502700117802 */ /* 0x000fe40000000f00 */
[----:B0-----:R-:W-:-:S13]  /*0940*/  FSETP.GEU.AND P0, PT, R8, 1.175494350822287508e-38, PT ;  /* 0x008000000800780b */ /* 0x001fda0003f0e000 */
[----:B------:R-:W-:-:S05]  /*0950*/  @!P0 FMUL R8, R8, 8388608 ;  /* 0x4b00000008088820 */ /* 0x000fca0000400000 */
[----:B------:R-:W-:-:S04]  /*0960*/  IADD3 R9, PT, PT, R8, -0x3f2aaaab, RZ ;  /* 0xc0d5555508097810 */ /* 0x000fc80007ffe0ff */
[----:B------:R-:W-:-:S04]  /*0970*/  LOP3.LUT R15, R9, 0xff800000, RZ, 0xc0, !PT ;  /* 0xff800000090f7812 */ /* 0x000fc800078ec0ff */
[-C--:B------:R-:W-:Y:S02]  /*0980*/  IADD3 R9, PT, PT, R8, -R15.reuse, RZ ;  /* 0x8000000f08097210 */ /* 0x080fe40007ffe0ff */
[----:B------:R-:W-:-:S03]  /*0990*/  I2FP.F32.S32 R10, R15 ;  /* 0x0000000f000a7245 */ /* 0x000fc60000201400 */
[----:B------:R-:W-:-:S04]  /*09a0*/  FADD R14, R9, -1 ;  /* 0xbf800000090e7421 */ /* 0x000fc80000000000 */
[----:B------:R-:W-:-:S04]  /*09b0*/  FFMA R9, R14, -R17, 0.14084610342979431152 ;  /* 0x3e1039f60e097423 */ /* 0x000fc80000000811 */
[----:B------:R-:W-:-:S04]  /*09c0*/  FFMA R9, R14, R9, -0.12148627638816833496 ;  /* 0xbdf8cdcc0e097423 */ /* 0x000fc80000000009 */
[----:B------:R-:W-:-:S04]  /*09d0*/  FFMA R9, R14, R9, 0.13980610668659210205 ;  /* 0x3e0f29550e097423 */ /* 0x000fc80000000009 */
[----:B------:R-:W-:-:S04]  /*09e0*/  FFMA R9, R14, R9, -0.16684235632419586182 ;  /* 0xbe2ad8b90e097423 */ /* 0x000fc80000000009 */
[----:B------:R-:W-:-:S04]  /*09f0*/  FFMA R9, R14, R9, 0.20012299716472625732 ;  /* 0x3e4ced0b0e097423 */ /* 0x000fc80000000009 */
[----:B------:R-:W-:-:S04]  /*0a00*/  FFMA R9, R14, R9, -0.24999669194221496582 ;  /* 0xbe7fff220e097423 */ /* 0x000fc80000000009 */
[----:B------:R-:W-:-:S04]  /*0a10*/  FFMA R9, R14, R9, 0.33333182334899902344 ;  /* 0x3eaaaa780e097423 */ /* 0x000fc80000000009 */
[----:B------:R-:W-:Y:S01]  /*0a20*/  FFMA R11, R14, R9, -0.5 ;  /* 0xbf0000000e0b7423 */ /* 0x000fe20000000009 */
[----:B------:R-:W-:Y:S02]  /*0a30*/  FSEL R9, RZ, -23, P0 ;  /* 0xc1b80000ff097808 */ /* 0x000fe40000000000 */
[----:B------:R-:W-:Y:S01]  /*0a40*/  ISETP.GT.U32.AND P0, PT, R8, 0x7f7fffff, PT ;  /* 0x7f7fffff0800780c */ /* 0x000fe20003f04070 */
[----:B------:R-:W-:Y:S02]  /*0a50*/  FMUL R11, R14, R11 ;  /* 0x0000000b0e0b7220 */ /* 0x000fe40000400000 */
[----:B------:R-:W-:Y:S02]  /*0a60*/  FFMA R9, R10, 1.1920928955078125e-07, R9 ;  /* 0x340000000a097823 */ /* 0x000fe40000000009 */
[----:B------:R-:W-:Y:S01]  /*0a70*/  FFMA R14, R14, R11, R14 ;  /* 0x0000000b0e0e7223 */ /* 0x000fe2000000000e */
[----:B------:R-:W-:-:S03]  /*0a80*/  MOV R11, 0x7f800000 ;  /* 0x7f800000000b7802 */ /* 0x000fc60000000f00 */
[----:B------:R-:W-:-:S04]  /*0a90*/  FFMA R9, R9, 0.69314718246459960938, R14 ;  /* 0x3f31721809097823 */ /* 0x000fc8000000000e */
[C---:B------:R-:W-:Y:S01]  /*0aa0*/  @P0 FFMA R9, R8.reuse, R11, +INF ;  /* 0x7f80000008090423 */ /* 0x040fe2000000000b */
[----:B------:R-:W-:-:S04]  /*0ab0*/  FSETP.NEU.AND P0, PT, R8, RZ, PT ;  /* 0x000000ff0800720b */ /* 0x000fc80003f0d000 */
[----:B------:R-:W-:-:S06]  /*0ac0*/  FSEL R9, R9, -INF , P0 ;  /* 0xff80000009097808 */ /* 0x000fcc0000000000 */
[----:B------:R-:W2:Y:S02]  /*0ad0*/  F2F.F64.F32 R8, R9 ;  /* 0x0000000900087310 */ /* 0x000ea40000201800 */
[----:B--2---:R-:W-:-:S11]  /*0ae0*/  DFMA R6, -R12, R8, R6 ;  /* 0x000000080c06722b */ /* 0x004fd60000000106 */
.L_x_34:
[----:B------:R-:W-:Y:S05]  /*0af0*/  BSYNC.RECONVERGENT B1 ;  /* 0x0000000000017941 */ /* 0x000fea0003800200 */
.L_x_33:
[----:B------:R-:W-:Y:S01]  /*0b00*/  IADD3 R19, PT, PT, R19, 0x4, RZ ;  /* 0x0000000413137810 */ /* 0x000fe20007ffe0ff */
[----:B------:R-:W-:Y:S06]  /*0b10*/  @P2 BRA `(.L_x_35) ;  /* 0xfffffff400b82947 */ /* 0x000fec000383ffff */
.L_x_26:
[----:B------:R-:W-:Y:S05]  /*0b20*/  BSYNC.RECONVERGENT B0 ;  /* 0x0000000000007941 */ /* 0x000fea0003800200 */
.L_x_25:
[----:B------:R-:W-:Y:S01]  /*0b30*/  ISETP.NE.AND P0, PT, R25, RZ, PT ;  /* 0x000000ff1900720c */ /* 0x000fe20003f05270 */
[----:B------:R-:W-:-:S12]  /*0b40*/  BSSY.RECONVERGENT B1, `(.L_x_24) ;  /* 0x0000079000017945 */ /* 0x000fd80003800200 */
[----:B------:R-:W-:Y:S05]  /*0b50*/  @!P0 BRA `(.L_x_36) ;  /* 0x0000000400dc8947 */ /* 0x000fea0003800000 */
[----:B------:R-:W-:Y:S01]  /*0b60*/  ISETP.NE.AND P0, PT, R25, 0x1, PT ;  /* 0x000000011900780c */ /* 0x000fe20003f05270 */
[----:B------:R-:W-:-:S12]  /*0b70*/  BSSY.RECONVERGENT B0, `(.L_x_37) ;  /* 0x000004d000007945 */ /* 0x000fd80003800200 */
[----:B------:R-:W-:Y:S05]  /*0b80*/  @!P0 BRA `(.L_x_38) ;  /* 0x00000004002c8947 */ /* 0x000fea0003800000 */
[----:B------:R-:W0:Y:S08]  /*0b90*/  LDC.64 R2, c[0x0][0x398] ;  /* 0x0000e600ff027b82 */ /* 0x000e300000000a00 */
[----:B------:R-:W1:Y:S01]  /*0ba0*/  LDC.64 R4, c[0x0][0x390] ;  /* 0x0000e400ff047b82 */ /* 0x000e620000000a00 */
[----:B0-----:R-:W-:-:S05]  /*0bb0*/  IMAD.WIDE R8, R19, 0x8, R2 ;  /* 0x0000000813087825 */ /* 0x001fca00078e0202 */
[----:B------:R-:W2:Y:S04]  /*0bc0*/  LDG.E.64.CONSTANT R12, desc[UR4][R8.64] ;  /* 0x00000004080c7981 */ /* 0x000ea8000c1e9b00 */
[----:B------:R-:W3:Y:S01]  /*0bd0*/  LDG.E.64.CONSTANT R2, desc[UR4][R8.64+0x8] ;  /* 0x0000080408027981 */ /* 0x000ee2000c1e9b00 */
[----:B------:R-:W-:Y:S01]  /*0be0*/  BSSY.RECONVERGENT B2, `(.L_x_39) ;  /* 0x0000023000027945 */ /* 0x000fe20003800200 */
[----:B-1----:R-:W-:Y:S01]  /*0bf0*/  IMAD.WIDE R4, R19, 0x8, R4 ;  /* 0x0000000813047825 */ /* 0x002fe200078e0204 */
[----:B--2---:R-:W-:Y:S02]  /*0c00*/  DSETP.GT.AND P0, PT, R12, RZ, PT ;  /* 0x000000ff0c00722a */ /* 0x004fe40003f04000 */
[----:B---3--:R-:W-:-:S12]  /*0c10*/  DSETP.GT.AND P1, PT, R2, RZ, PT ;  /* 0x000000ff0200722a */ /* 0x008fd80003f24000 */
        /* <DEDUP_REMOVED lines=31> */
.L_x_40:
[----:B------:R-:W-:Y:S05]  /*0e10*/  BSYNC.RECONVERGENT B2 ;  /* 0x0000000000027941 */ /* 0x000fea0003800200 */
.L_x_39:
        /* <DEDUP_REMOVED lines=32> */
.L_x_42:
[----:B------:R-:W-:Y:S05]  /*1020*/  BSYNC.RECONVERGENT B2 ;  /* 0x0000000000027941 */ /* 0x000fea0003800200 */
.L_x_41:
[----:B------:R-:W-:-:S07]  /*1030*/  IADD3 R19, PT, PT, R19, 0x2, RZ ;  /* 0x0000000213137810 */ /* 0x000fce0007ffe0ff */
.L_x_38:
[----:B------:R-:W-:Y:S05]  /*1040*/  BSYNC.RECONVERGENT B0 ;  /* 0x0000000000007941 */ /* 0x000fea0003800200 */
.L_x_37:
[----:B------:R-:W-:-:S04]  /*1050*/  LOP3.LUT R18, R18, 0x1, RZ, 0xc0, !PT ;  /* 0x0000000112127812 */ /* 0x000fc800078ec0ff */
[----:B------:R-:W-:-:S13]  /*1060*/  ISETP.NE.U32.AND P0, PT, R18, 0x1, PT ;  /* 0x000000011200780c */ /* 0x000fda0003f05070 */
[----:B------:R-:W-:Y:S05]  /*1070*/  @P0 BRA `(.L_x_36) ;  /* 0x0000000000940947 */ /* 0x000fea0003800000 */
[----:B------:R-:W0:Y:S08]  /*1080*/  LDC.64 R2, c[0x0][0x398] ;  /* 0x0000e600ff027b82 */ /* 0x000e300000000a00 */
[----:B------:R-:W1:Y:S01]  /*1090*/  LDC.64 R8, c[0x0][0x390] ;  /* 0x0000e400ff087b82 */ /* 0x000e620000000a00 */
[----:B0-----:R-:W-:-:S05]  /*10a0*/  IMAD.WIDE R2, R19, 0x8, R2 ;  /* 0x0000000813027825 */ /* 0x001fca00078e0202 */
[----:B------:R-:W2:Y:S01]  /*10b0*/  LDG.E.64.CONSTANT R4, desc[UR4][R2.64] ;  /* 0x0000000402047981 */ /* 0x000ea2000c1e9b00 */
[----:B-1----:R-:W-:Y:S01]  /*10c0*/  IMAD.WIDE R8, R19, 0x8, R8 ;  /* 0x0000000813087825 */ /* 0x002fe200078e0208 */
[----:B--2---:R-:W-:-:S14]  /*10d0*/  DSETP.GT.AND P0, PT, R4, RZ, PT ;  /* 0x000000ff0400722a */ /* 0x004fdc0003f04000 */
        /* <DEDUP_REMOVED lines=31> */
.L_x_36:
[----:B------:R-:W-:Y:S05]  /*12d0*/  BSYNC.RECONVERGENT B1 ;  /* 0x0000000000017941 */ /* 0x000fea0003800200 */
.L_x_24:
[----:B------:R-:W0:Y:S02]  /*12e0*/  LDC.64 R2, c[0x0][0x388] ;  /* 0x0000e200ff027b82 */ /* 0x000e240000000a00 */
[----:B0-----:R-:W-:-:S05]  /*12f0*/  IMAD.WIDE R2, R0, 0x8, R2 ;  /* 0x0000000800027825 */ /* 0x001fca00078e0202 */
[----:B------:R-:W-:Y:S01]  /*1300*/  STG.E.64 desc[UR4][R2.64], R6 ;  /* 0x0000000602007986 */ /* 0x000fe2000c101b04 */
[----:B------:R-:W-:Y:S05]  /*1310*/  EXIT ;  /* 0x000000000000794d */ /* 0x000fea0003800000 */
.L_x_43:
        /* <DEDUP_REMOVED lines=14> */
.L_x_79:


//--------------------- .text.ComputeAccuracy     --------------------------
	.section	.text.ComputeAccuracy,"ax",@progbits
	.align	128
        .global         ComputeAccuracy
        .type           ComputeAccuracy,@function
        .size           ComputeAccuracy,(.L_x_80 - ComputeAccuracy)
        .other          ComputeAccuracy,@"STO_CUDA_ENTRY STV_DEFAULT"
ComputeAccuracy:
.text.ComputeAccuracy:
        /* <DEDUP_REMOVED lines=9> */
[----:B------:R-:W1:Y:S01]  /*0090*/  LDCU.64 UR4, c[0x0][0x358] ;  /* 0x00006b00ff0477ac */ /* 0x000e620008000a00 */
[----:B0-----:R-:W-:-:S09]  /*00a0*/  UISETP.NE.AND UP0, UPT, UR6, 0x1, UPT ;  /* 0x000000010600788c */ /* 0x001fd2000bf05270 */
[----:B-1----:R-:W-:Y:S05]  /*00b0*/  BRA.U UP0, `(.L_x_44) ;  /* 0x00000001003c7547 */ /* 0x002fea000b800000 */
[----:B------:R-:W0:Y:S08]  /*00c0*/  LDC.64 R2, c[0x0][0x390] ;  /* 0x0000e400ff027b82 */ /* 0x000e300000000a00 */
[----:B------:R-:W1:Y:S08]  /*00d0*/  LDC.64 R4, c[0x0][0x398] ;  /* 0x0000e600ff047b82 */ /* 0x000e700000000a00 */
[----:B------:R-:W2:Y:S01]  /*00e0*/  LDC.64 R8, c[0x0][0x388] ;  /* 0x0000e200ff087b82 */ /* 0x000ea20000000a00 */
[----:B0-----:R-:W-:-:S06]  /*00f0*/  IMAD.WIDE R2, R0, 0x8, R2 ;  /* 0x0000000800027825 */ /* 0x001fcc00078e0202 */
[----:B------:R-:W3:Y:S01]  /*0100*/  LDG.E.64.CONSTANT R2, desc[UR4][R2.64] ;  /* 0x0000000402027981 */ /* 0x000ee2000c1e9b00 */
[----:B-1----:R-:W-:-:S06]  /*0110*/  IMAD.WIDE R4, R0, 0x8, R4 ;  /* 0x0000000800047825 */ /* 0x002fcc00078e0204 */
[----:B------:R-:W3:Y:S01]  /*0120*/  LDG.E.64.CONSTANT R4, desc[UR4][R4.64] ;  /* 0x0000000404047981 */ /* 0x000ee2000c1e9b00 */
[----:B------:R-:W-:Y:S02]  /*0130*/  IMAD.MOV.U32 R10, RZ, RZ, RZ ;  /* 0x000000ffff0a7224 */ /* 0x000fe400078e00ff */
[----:B--2---:R-:W-:Y:S01]  /*0140*/  IMAD.WIDE R8, R0, 0x8, R8 ;  /* 0x0000000800087825 */ /* 0x004fe200078e0208 */
[----:B---3--:R-:W-:-:S10]  /*0150*/  DADD R6, R2, -R4 ;  /* 0x0000000002067229 */ /* 0x008fd40000000804 */
[----:B------:R-:W0:Y:S02]  /*0160*/  F2F.F32.F64 R6, R6 ;  /* 0x0000000600067310 */ /* 0x000e240000301000 */
[----:B0-----:R-:W-:-:S04]  /*0170*/  FSETP.GEU.AND P0, PT, |R6|, 0.5, PT ;  /* 0x3f0000000600780b */ /* 0x001fc80003f0e200 */
[----:B------:R-:W-:-:S05]  /*0180*/  FSEL R11, RZ, 1.875, P0 ;  /* 0x3ff00000ff0b7808 */ /* 0x000fca0000000000 */
[----:B------:R-:W-:Y:S01]  /*0190*/  STG.E.64 desc[UR4][R8.64], R10 ;  /* 0x0000000a08007986 */ /* 0x000fe2000c101b04 */
[----:B------:R-:W-:Y:S05]  /*01a0*/  EXIT ;  /* 0x000000000000794d */ /* 0x000fea0003800000 */
.L_x_44:
[----:B------:R-:W-:Y:S02]  /*01b0*/  UISETP.GE.AND UP0, UPT, UR6, 0x2, UPT ;  /* 0x000000020600788c */ /* 0x000fe4000bf06270 */
[----:B------:R-:W-:-:S04]  /*01c0*/  IMAD R6, R0, UR6, RZ ;  /* 0x0000000600067c24 */ /* 0x000fc8000f8e02ff */
[----:B------:R-:W-:-:S03]  /*01d0*/  IMAD.MOV.U32 R5, RZ, RZ, R6 ;  /* 0x000000ffff057224 */ /* 0x000fc600078e0006 */
[----:B------:R-:W-:Y:S05]  /*01e0*/  BRA.U !UP0, `(.L_x_45) ;  /* 0x0000000d08707547 */ /* 0x000fea000b800000 */
[C---:B------:R-:W-:Y:S01]  /*01f0*/  IADD3 R3, PT, PT, R6.reuse, 0x2, RZ ;  /* 0x0000000206037810 */ /* 0x040fe20007ffe0ff */
[----:B------:R-:W-:Y:S01]  /*0200*/  BSSY.RECONVERGENT B0, `(.L_x_46) ;  /* 0x0000070000007945 */ /* 0x000fe20003800200 */
[-C--:B------:R-:W-:Y:S02]  /*0210*/  LOP3.LUT R2, RZ, R6.reuse, RZ, 0x33, !PT ;  /* 0x00000006ff027212 */ /* 0x080fe400078e33ff */
[C---:B------:R-:W-:Y:S02]  /*0220*/  VIADDMNMX R3, R6.reuse, UR6, R3, !PT ;  /* 0x0000000606037c46 */ /* 0x040fe4000f800103 */
[----:B------:R-:W-:Y:S02]  /*0230*/  MOV R5, R6 ;  /* 0x0000000600057202 */ /* 0x000fe40000000f00 */
[C---:B------:R-:W-:Y:S01]  /*0240*/  IADD3 R4, PT, PT, R3.reuse, -0x2, -R6 ;  /* 0xfffffffe03047810 */ /* 0x040fe20007ffe806 */
[----:B------:R-:W-:Y:S02]  /*0250*/  IMAD.IADD R3, R3, 0x1, R2 ;  /* 0x0000000103037824 */ /* 0x000fe400078e0202 */
[----:B------:R-:W-:Y:S01]  /*0260*/  VIADD R2, R6, 0x1 ;  /* 0x0000000106027836 */ /* 0x000fe20000000000 */
[----:B------:R-:W-:-:S02]  /*0270*/  ISETP.GE.U32.AND P0, PT, R4, 0x7, PT ;  /* 0x000000070400780c */ /* 0x000fc40003f06070 */
[----:B------:R-:W-:-:S11]  /*0280*/  LOP3.LUT R4, R3, 0x7, RZ, 0xc0, !PT ;  /* 0x0000000703047812 */ /* 0x000fd600078ec0ff */
[----:B------:R-:W-:Y:S05]  /*0290*/  @!P0 BRA `(.L_x_47) ;  /* 0x0000000400988947 */ /* 0x000fea0003800000 */
[----:B------:R-:W-:Y:S01]  /*02a0*/  LOP3.LUT R7, R3, 0xfffffff8, RZ, 0xc0, !PT ;  /* 0xfffffff803077812 */ /* 0x000fe200078ec0ff */
[----:B------:R-:W-:Y:S01]  /*02b0*/  BSSY.RECONVERGENT B1, `(.L_x_48) ;  /* 0x0000063000017945 */ /* 0x000fe20003800200 */
[----:B------:R-:W-:Y:S01]  /*02c0*/  VIADD R2, R6, 0x4 ;  /* 0x0000000406027836 */ /* 0x000fe20000000000 */
[----:B------:R-:W-:Y:S02]  /*02d0*/  MOV R5, R6 ;  /* 0x0000000600057202 */ /* 0x000fe40000000f00 */
[----:B------:R-:W-:-:S07]  /*02e0*/  IMAD.MOV R7, RZ, RZ, -R7 ;  /* 0x000000ffff077224 */ /* 0x000fce00078e0a07 */
.L_x_49:
[----:B------:R-:W0:Y:S01]  /*02f0*/  LDC.64 R8, c[0x0][0x398] ;  /* 0x0000e600ff087b82 */ /* 0x000e220000000a00 */
[----:B------:R-:W-:Y:S01]  /*0300*/  IADD3 R25, PT, PT, R2, -0x3, RZ ;  /* 0xfffffffd02197810 */ /* 0x000fe20007ffe0ff */
[----:B0-----:R-:W-:-:S04]  /*0310*/  IMAD.WIDE R14, R6, 0x8, R8 ;  /* 0x00000008060e7825 */ /* 0x001fc800078e0208 */
[C---:B------:R-:W-:Y:S02]  /*0320*/  IMAD.WIDE R10, R25.reuse, 0x8, R8 ;  /* 0x00000008190a7825 */ /* 0x040fe400078e0208 */
[----:B------:R-:W2:Y:S04]  /*0330*/  LDG.E.64.CONSTANT R14, desc[UR4][R14.64] ;  /* 0x000000040e0e7981 */ /* 0x000ea8000c1e9b00 */
[----:B------:R-:W2:Y:S02]  /*0340*/  LDG.E.64.CONSTANT R12, desc[UR4][R10.64] ;  /* 0x000000040a0c7981 */ /* 0x000ea4000c1e9b00 */
[----:B--2---:R-:W-:Y:S02]  /*0350*/  DSETP.GT.AND P0, PT, R12, R14, PT ;  /* 0x0000000e0c00722a */ /* 0x004fe40003f04000 */
[----:B------:R-:W2:Y:S04]  /*0360*/  LDG.E.64.CONSTANT R12, desc[UR4][R10.64+0x8] ;  /* 0x000008040a0c7981 */ /* 0x000ea8000c1e9b00 */
[----:B------:R-:W-:-:S05]  /*0370*/  SEL R19, R25, R6, P0 ;  /* 0x0000000619137207 */ /* 0x000fca0000000000 */
[----:B------:R-:W-:-:S06]  /*0380*/  IMAD.WIDE R16, R19, 0x8, R8 ;  /* 0x0000000813107825 */ /* 0x000fcc00078e0208 */
[----:B------:R-:W2:Y:S01]  /*0390*/  LDG.E.64.CONSTANT R16, desc[UR4][R16.64] ;  /* 0x0000000410107981 */ /* 0x000ea2000c1e9b00 */
[C---:B------:R-:W-:Y:S01]  /*03a0*/  VIADD R24, R2.reuse, 0xfffffffe ;  /* 0xfffffffe02187836 */ /* 0x040fe20000000000 */
[----:B--2---:R-:W-:Y:S02]  /*03b0*/  DSETP.GT.AND P0, PT, R12, R16, PT ;  /* 0x000000100c00722a */ /* 0x004fe40003f04000 */
[----:B------:R-:W2:Y:S01]  /*03c0*/  LDG.E.64.CONSTANT R12, desc[UR4][R10.64+0x10] ;  /* 0x000010040a0c7981 */ /* 0x000ea2000c1e9b00 */
[C---:B------:R-:W-:Y:S01]  /*03d0*/  IADD3 R23, PT, PT, R2.reuse, -0x1, RZ ;  /* 0xffffffff02177810 */ /* 0x040fe20007ffe0ff */
[----:B------:R-:W-:Y:S01]  /*03e0*/  VIADD R22, R2, 0x1 ;  /* 0x0000000102167836 */ /* 0x000fe20000000000 */
[----:B------:R-:W0:Y:S01]  /*03f0*/  LDC.64 R16, c[0x0][0x390] ;  /* 0x0000e400ff107b82 */ /* 0x000e220000000a00 */
[----:B------:R-:W-:-:S05]  /*0400*/  SEL R6, R24, R19, P0 ;  /* 0x0000001318067207 */ /* 0x000fca0000000000 */
[----:B------:R-:W-:-:S06]  /*0410*/  IMAD.WIDE R18, R6, 0x8, R8 ;  /* 0x0000000806127825 */ /* 0x000fcc00078e0208 */
[----:B------:R-:W2:Y:S02]  /*0420*/  LDG.E.64.CONSTANT R18, desc[UR4][R18.64] ;  /* 0x0000000412127981 */ /* 0x000ea4000c1e9b00 */
[----:B--2---:R-:W-:Y:S02]  /*0430*/  DSETP.GT.AND P0, PT, R12, R18, PT ;  /* 0x000000120c00722a */ /* 0x004fe40003f04000 */
[----:B------:R-:W2:Y:S04]  /*0440*/  LDG.E.64.CONSTANT R12, desc[UR4][R10.64+0x18] ;  /* 0x000018040a0c7981 */ /* 0x000ea8000c1e9b00 */
        /* <DEDUP_REMOVED lines=12> */
[----:B------:R-:W2:Y:S01]  /*0510*/  LDG.E.64.CONSTANT R14, desc[UR4][R14.64] ;  /* 0x000000040e0e7981 */ /* 0x000ea2000c1e9b00 */
[----:B0-----:R-:W-:-:S04]  /*0520*/  IMAD.WIDE R18, R5, 0x8, R16 ;  /* 0x0000000805127825 */ /* 0x001fc800078e0210 */
[----:B------:R-:W-:Y:S02]  /*0530*/  IMAD.WIDE R20, R25, 0x8, R16 ;  /* 0x0000000819147825 */ /* 0x000fe400078e0210 */
[----:B------:R-:W3:Y:S04]  /*0540*/  LDG.E.64.CONSTANT R18, desc[UR4][R18.64] ;  /* 0x0000000412127981 */ /* 0x000ee8000c1e9b00 */
[----:B------:R-:W4:Y:S01]  /*0550*/  LDG.E.64.CONSTANT R26, desc[UR4][R20.64+0x8] ;  /* 0x00000804141a7981 */ /* 0x000f22000c1e9b00 */
[----:B--2---:R-:W-:-:S03]  /*0560*/  DSETP.GT.AND P0, PT, R12, R14, PT ;  /* 0x0000000e0c00722a */ /* 0x004fc60003f04000 */
[----:B------:R-:W3:Y:S04]  /*0570*/  LDG.E.64.CONSTANT R12, desc[UR4][R20.64] ;  /* 0x00000004140c7981 */ /* 0x000ee8000c1e9b00 */
[----:B------:R-:W2:Y:S01]  /*0580*/  LDG.E.64.CONSTANT R14, desc[UR4][R20.64+0x10] ;  /* 0x00001004140e7981 */ /* 0x000ea2000c1e9b00 */
[----:B---3--:R-:W-:-:S06]  /*0590*/  DSETP.GT.AND P1, PT, R12, R18, PT ;  /* 0x000000120c00722a */ /* 0x008fcc0003f24000 */
[----:B------:R-:W-:-:S05]  /*05a0*/  SEL R5, R25, R5, P1 ;  /* 0x0000000519057207 */ /* 0x000fca0000800000 */
[----:B------:R-:W-:-:S06]  /*05b0*/  IMAD.WIDE R12, R5, 0x8, R16 ;  /* 0x00000008050c7825 */ /* 0x000fcc00078e0210 */
[----:B------:R-:W4:Y:S02]  /*05c0*/  LDG.E.64.CONSTANT R12, desc[UR4][R12.64] ;  /* 0x000000040c0c7981 */ /* 0x000f24000c1e9b00 */
[----:B----4-:R-:W-:Y:S02]  /*05d0*/  DSETP.GT.AND P1, PT, R26, R12, PT ;  /* 0x0000000c1a00722a */ /* 0x010fe40003f24000 */
[----:B------:R-:W3:Y:S04]  /*05e0*/  LDG.E.64.CONSTANT R12, desc[UR4][R20.64+0x20] ;  /* 0x00002004140c7981 */ /* 0x000ee8000c1e9b00 */
        /* <DEDUP_REMOVED lines=8> */
[----:B--2---:R-:W-:-:S06]  /*0670*/  DSETP.GT.AND P1, PT, R14, R18, PT ;  /* 0x000000120e00722a */ /* 0x004fcc0003f24000 */
[----:B------:R-:W-:-:S05]  /*0680*/  SEL R5, R2, R5, P1 ;  /* 0x0000000502057207 */ /* 0x000fca0000800000 */
[----:B------:R-:W-:-:S06]  /*0690*/  IMAD.WIDE R14, R5, 0x8, R16 ;  /* 0x00000008050e7825 */ /* 0x000fcc00078e0210 */
[----:B------:R-:W3:Y:S02]  /*06a0*/  LDG.E.64.CONSTANT R14, desc[UR4][R14.64] ;  /* 0x000000040e0e7981 */ /* 0x000ee4000c1e9b00 */
[----:B---3--:R-:W-:Y:S02]  /*06b0*/  DSETP.GT.AND P1, PT, R12, R14, PT ;  /* 0x0000000e0c00722a */ /* 0x008fe40003f24000 */
[----:B------:R-:W2:Y:S04]  /*06c0*/  LDG.E.64.CONSTANT R12, desc[UR4][R20.64+0x28] ;  /* 0x00002804140c7981 */ /* 0x000ea8000c1e9b00 */
[----:B------:R-:W-:-:S05]  /*06d0*/  SEL R23, R22, R5, P1 ;  /* 0x0000000516177207 */ /* 0x000fca0000800000 */
[----:B------:R-:W-:-:S06]  /*06e0*/  IMAD.WIDE R24, R23, 0x8, R16 ;  /* 0x0000000817187825 */ /* 0x000fcc00078e0210 */
[----:B------:R-:W2:Y:S01]  /*06f0*/  LDG.E.64.CONSTANT R24, desc[UR4][R24.64] ;  /* 0x0000000418187981 */ /* 0x000ea2000c1e9b00 */
[----:B------:R-:W-:-:S04]  /*0700*/  IADD3 R18, PT, PT, R2, 0x2, RZ ;  /* 0x0000000202127810 */ /* 0x000fc80007ffe0ff */
[----:B------:R-:W-:-:S05]  /*0710*/  SEL R5, R18, R6, P0 ;  /* 0x0000000612057207 */ /* 0x000fca0000000000 */
[----:B------:R-:W-:-:S05]  /*0720*/  IMAD.WIDE R26, R5, 0x8, R8 ;  /* 0x00000008051a7825 */ /* 0x000fca00078e0208 */
[----:B------:R-:W3:Y:S01]  /*0730*/  LDG.E.64.CONSTANT R14, desc[UR4][R26.64] ;  /* 0x000000041a0e7981 */ /* 0x000ee2000c1e9b00 */
[----:B--2---:R-:W-:-:S03]  /*0740*/  DSETP.GT.AND P1, PT, R12, R24, PT ;  /* 0x000000180c00722a */ /* 0x004fc60003f24000 */
[----:B------:R-:W3:Y:S03]  /*0750*/  LDG.E.64.CONSTANT R12, desc[UR4][R10.64+0x30] ;  /* 0x000030040a0c7981 */ /* 0x000ee6000c1e9b00 */
[----:B------:R-:W-:Y:S02]  /*0760*/  SEL R29, R18, R23, P1 ;  /* 0x00000017121d7207 */ /* 0x000fe40000800000 */
[----:B------:R-:W2:Y:S03]  /*0770*/  LDG.E.64.CONSTANT R18, desc[UR4][R20.64+0x30] ;  /* 0x0000300414127981 */ /* 0x000ea6000c1e9b00 */
[----:B------:R-:W-:Y:S01]  /*0780*/  IMAD.WIDE R22, R29, 0x8, R16 ;  /* 0x000000081d167825 */ /* 0x000fe200078e0210 */
[----:B------:R-:W4:Y:S05]  /*0790*/  LDG.E.64.CONSTANT R10, desc[UR4][R10.64+0x38] ;  /* 0x000038040a0a7981 */ /* 0x000f2a000c1e9b00 */
[----:B------:R-:W2:Y:S01]  /*07a0*/  LDG.E.64.CONSTANT R22, desc[UR4][R22.64] ;  /* 0x0000000416167981 */ /* 0x000ea2000c1e9b00 */
[----:B------:R-:W-:-:S03]  /*07b0*/  VIADD R6, R2, 0x3 ;  /* 0x0000000302067836 */ /* 0x000fc60000000000 */
[----:B------:R-:W5:Y:S01]  /*07c0*/  LDG.E.64.CONSTANT R20, desc[UR4][R20.64+0x38] ;  /* 0x0000380414147981 */ /* 0x000f62000c1e9b00 */
[----:B---3--:R-:W-:-:S06]  /*07d0*/  DSETP.GT.AND P0, PT, R12, R14, PT ;  /* 0x0000000e0c00722a */ /* 0x008fcc0003f04000 */
[----:B------:R-:W-:Y:S01]  /*07e0*/  SEL R5, R6, R5, P0 ;  /* 0x0000000506057207 */ /* 0x000fe20000000000 */
[----:B--2---:R-:W-:-:S04]  /*07f0*/  DSETP.GT.AND P1, PT, R18, R22, PT ;  /* 0x000000161200722a */ /* 0x004fc80003f24000 */
[----:B------:R-:W-:Y:S02]  /*0800*/  IMAD.WIDE R8, R5, 0x8, R8 ;  /* 0x0000000805087825 */ /* 0x000fe400078e0208 */
[----:B------:R-:W-:-:S04]  /*0810*/  SEL R29, R6, R29, P1 ;  /* 0x0000001d061d7207 */ /* 0x000fc80000800000 */
[----:B------:R-:W4:Y:S01]  /*0820*/  LDG.E.64.CONSTANT R8, desc[UR4][R8.64] ;  /* 0x0000000408087981 */ /* 0x000f22000c1e9b00 */
[----:B------:R-:W-:-:S06]  /*0830*/  IMAD.WIDE R16, R29, 0x8, R16 ;  /* 0x000000081d107825 */ /* 0x000fcc00078e0210 */
[----:B------:R-:W5:Y:S01]  /*0840*/  LDG.E.64.CONSTANT R16, desc[UR4][R16.64] ;  /* 0x0000000410107981 */ /* 0x000f62000c1e9b00 */
[----:B------:R-:W-:-:S04]  /*0850*/  IADD3 R7, PT, PT, R7, 0x8, RZ ;  /* 0x0000000807077810 */ /* 0x000fc80007ffe0ff */
[----:B------:R-:W-:Y:S01]  /*0860*/  ISETP.NE.AND P2, PT, R7, RZ, PT ;  /* 0x000000ff0700720c */ /* 0x000fe20003f45270 */
[C---:B------:R-:W-:Y:S01]  /*0870*/  VIADD R12, R2.reuse, 0x4 ;  /* 0x00000004020c7836 */ /* 0x040fe20000000000 */
[----:B------:R-:W-:Y:S01]  /*0880*/  IADD3 R2, PT, PT, R2, 0x8, RZ ;  /* 0x0000000802027810 */ /* 0x000fe20007ffe0ff */
[----:B----4-:R-:W-:Y:S02]  /*0890*/  DSETP.GT.AND P0, PT, R10, R8, PT ;  /* 0x000000080a00722a */ /* 0x010fe40003f04000 */
[----:B-----5:R-:W-:-:S04]  /*08a0*/  DSETP.GT.AND P1, PT, R20, R16, PT ;  /* 0x000000101400722a */ /* 0x020fc80003f24000 */
[C---:B------:R-:W-:Y:S02]  /*08b0*/  SEL R6, R12.reuse, R5, P0 ;  /* 0x000000050c067207 */ /* 0x040fe40000000000 */
[----:B------:R-:W-:Y:S02]  /*08c0*/  SEL R5, R12, R29, P1 ;  /* 0x0000001d0c057207 */ /* 0x000fe40000800000 */
[----:B------:R-:W-:Y:S06]  /*08d0*/  @P2 BRA `(.L_x_49) ;  /* 0xfffffff800842947 */ /* 0x000fec000383ffff */
[----:B------:R-:W-:Y:S05]  /*08e0*/  BSYNC.RECONVERGENT B1 ;  /* 0x0000000000017941 */ /* 0x000fea0003800200 */
.L_x_48:
[----:B------:R-:W-:-:S07]  /*08f0*/  VIADD R2, R2, 0xfffffffd ;  /* 0xfffffffd02027836 */ /* 0x000fce0000000000 */
.L_x_47:
[----:B------:R-:W-:Y:S05]  /*0900*/  BSYNC.RECONVERGENT B0 ;  /* 0x0000000000007941 */ /* 0x000fea0003800200 */
.L_x_46:
[----:B------:R-:W-:Y:S01]  /*0910*/  ISETP.NE.AND P0, PT, R4, RZ, PT ;  /* 0x000000ff0400720c */ /* 0x000fe20003f05270 */
[----:B------:R-:W-:-:S12]  /*0920*/  BSSY.RECONVERGENT B0, `(.L_x_45) ;  /* 0x0000068000007945 */ /* 0x000fd80003800200 */
[----:B------:R-:W-:Y:S05]  /*0930*/  @!P0 BRA `(.L_x_50) ;  /* 0x0000000400988947 */ /* 0x000fea0003800000 */
[----:B------:R-:W-:Y:S01]  /*0940*/  ISETP.GE.U32.AND P1, PT, R4, 0x4, PT ;  /* 0x000000040400780c */ /* 0x000fe20003f26070 */
[----:B------:R-:W-:Y:S01]  /*0950*/  BSSY.RECONVERGENT B1, `(.L_x_51) ;  /* 0x0000034000017945 */ /* 0x000fe20003800200 */
[----:B------:R-:W-:-:S04]  /*0960*/  LOP3.LUT R20, R3, 0x3, RZ, 0xc0, !PT ;  /* 0x0000000303147812 */ /* 0x000fc800078ec0ff */
[----:B------:R-:W-:-:S07]  /*0970*/  ISETP.NE.AND P0, PT, R20, RZ, PT ;  /* 0x000000ff1400720c */ /* 0x000fce0003f05270 */
[----:B------:R-:W-:Y:S06]  /*0980*/  @!P1 BRA `(.L_x_52) ;  /* 0x0000000000c09947 */ /* 0x000fec0003800000 */
[----:B------:R-:W0:Y:S08]  /*0990*/  LDC.64 R10, c[0x0][0x390] ;  /* 0x0000e400ff0a7b82 */ /* 0x000e300000000a00 */
[----:B------:R-:W1:Y:S01]  /*09a0*/  LDC.64 R8, c[0x0][0x398] ;  /* 0x0000e600ff087b82 */ /* 0x000e620000000a00 */
[----:B0-----:R-:W-:-:S04]  /*09b0*/  IMAD.WIDE R26, R5, 0x8, R10 ;  /* 0x00000008051a7825 */ /* 0x001fc800078e020a */
[----:B------:R-:W-:Y:S02]  /*09c0*/  IMAD.WIDE R14, R2, 0x8, R10 ;  /* 0x00000008020e7825 */ /* 0x000fe400078e020a */
[----:B------:R-:W2:Y:S02]  /*09d0*/  LDG.E.64.CONSTANT R26, desc[UR4][R26.64] ;  /* 0x000000041a1a7981 */ /* 0x000ea4000c1e9b00 */
[--C-:B-1----:R-:W-:Y:S02]  /*09e0*/  IMAD.WIDE R22, R6, 0x8, R8.reuse ;  /* 0x0000000806167825 */ /* 0x102fe400078e0208 */
[----:B------:R-:W2:Y:S02]  /*09f0*/  LDG.E.64.CONSTANT R24, desc[UR4][R14.64] ;  /* 0x000000040e187981 */ /* 0x000ea4000c1e9b00 */
[----:B------:R-:W-:Y:S02]  /*0a00*/  IMAD.WIDE R12, R2, 0x8, R8 ;  /* 0x00000008020c7825 */ /* 0x000fe400078e0208 */
[----:B------:R-:W3:Y:S04]  /*0a10*/  LDG.E.64.CONSTANT R16, desc[UR4][R22.64] ;  /* 0x0000000416107981 */ /* 0x000ee8000c1e9b00 */
[----:B------:R-:W3:Y:S01]  /*0a20*/  LDG.E.64.CONSTANT R18, desc[UR4][R12.64] ;  /* 0x000000040c127981 */ /* 0x000ee2000c1e9b00 */
[----:B--2---:R-:W-:-:S02]  /*0a30*/  DSETP.GT.AND P2, PT, R24, R26, PT ;  /* 0x0000001a1800722a */ /* 0x004fc40003f44000 */
[----:B---3--:R-:W-:-:S04]  /*0a40*/  DSETP.GT.AND P1, PT, R18, R16, PT ;  /* 0x000000101200722a */ /* 0x008fc80003f24000 */
[C---:B------:R-:W-:Y:S02]  /*0a50*/  SEL R29, R2.reuse, R5, P2 ;  /* 0x00000005021d7207 */ /* 0x040fe40001000000 */
[----:B------:R-:W2:Y:S01]  /*0a60*/  LDG.E.64.CONSTANT R4, desc[UR4][R12.64+0x8] ;  /* 0x000008040c047981 */ /* 0x000ea2000c1e9b00 */
[----:B------:R-:W-:Y:S02]  /*0a70*/  SEL R21, R2, R6, P1 ;  /* 0x0000000602157207 */ /* 0x000fe40000800000 */
[----:B------:R-:W-:Y:S01]  /*0a80*/  IMAD.WIDE R16, R29, 0x8, R10 ;  /* 0x000000081d107825 */ /* 0x000fe200078e020a */
[----:B------:R-:W3:Y:S03]  /*0a90*/  LDG.E.64.CONSTANT R6, desc[UR4][R14.64+0x8] ;  /* 0x000008040e067981 */ /* 0x000ee6000c1e9b00 */
[----:B------:R-:W-:Y:S02]  /*0aa0*/  IMAD.WIDE R24, R21, 0x8, R8 ;  /* 0x0000000815187825 */ /* 0x000fe400078e0208 */
[----:B------:R-:W3:Y:S04]  /*0ab0*/  LDG.E.64.CONSTANT R16, desc[UR4][R16.64] ;  /* 0x0000000410107981 */ /* 0x000ee8000c1e9b00 */
[----:B------:R-:W2:Y:S01]  /*0ac0*/  LDG.E.64.CONSTANT R18, desc[UR4][R24.64] ;  /* 0x0000000418127981 */ /* 0x000ea2000c1e9b00 */
[----:B---3--:R-:W-:-:S03]  /*0ad0*/  DSETP.GT.AND P2, PT, R6, R16, PT ;  /* 0x000000100600722a */ /* 0x008fc60003f44000 */
[----:B------:R-:W3:Y:S01]  /*0ae0*/  LDG.E.64.CONSTANT R6, desc[UR4][R14.64+0x10] ;  /* 0x000010040e067981 */ /* 0x000ee2000c1e9b00 */
[----:B--2---:R-:W-:Y:S01]  /*0af0*/  DSETP.GT.AND P1, PT, R4, R18, PT ;  /* 0x000000120400722a */ /* 0x004fe20003f24000 */
[----:B------:R-:W-:-:S05]  /*0b00*/  IADD3 R4, PT, PT, R2, 0x1, RZ ;  /* 0x0000000102047810 */ /* 0x000fca0007ffe0ff */
[C---:B------:R-:W-:Y:S02]  /*0b10*/  SEL R21, R4.reuse, R21, P1 ;  /* 0x0000001504157207 */ /* 0x040fe40000800000 */
[----:B------:R-:W-:Y:S01]  /*0b20*/  SEL R29, R4, R29, P2 ;  /* 0x0000001d041d7207 */ /* 0x000fe20001000000 */
[----:B------:R-:W2:Y:S02]  /*0b30*/  LDG.E.64.CONSTANT R14, desc[UR4][R14.64+0x18] ;  /* 0x000018040e0e7981 */ /* 0x000ea4000c1e9b00 */
[----:B------:R-:W-:Y:S02]  /*0b40*/  IMAD.WIDE R22, R21, 0x8, R8 ;  /* 0x0000000815167825 */ /* 0x000fe400078e0208 */
[----:B------:R-:W4:Y:S02]  /*0b50*/  LDG.E.64.CONSTANT R4, desc[UR4][R12.64+0x10] ;  /* 0x000010040c047981 */ /* 0x000f24000c1e9b00 */
[----:B------:R-:W-:Y:S02]  /*0b60*/  IMAD.WIDE R18, R29, 0x8, R10 ;  /* 0x000000081d127825 */ /* 0x000fe400078e020a */
[----:B------:R-:W4:Y:S04]  /*0b70*/  LDG.E.64.CONSTANT R22, desc[UR4][R22.64] ;  /* 0x0000000416167981 */ /* 0x000f28000c1e9b00 */
[----:B------:R-:W3:Y:S04]  /*0b80*/  LDG.E.64.CONSTANT R18, desc[UR4][R18.64] ;  /* 0x0000000412127981 */ /* 0x000ee8000c1e9b00 */
[----:B------:R-:W5:Y:S01]  /*0b90*/  LDG.E.64.CONSTANT R12, desc[UR4][R12.64+0x18] ;  /* 0x000018040c0c7981 */ /* 0x000f62000c1e9b00 */
[----:B----4-:R-:W-:Y:S01]  /*0ba0*/  DSETP.GT.AND P1, PT, R4, R22, PT ;  /* 0x000000160400722a */ /* 0x010fe20003f24000 */
[----:B------:R-:W-:Y:S01]  /*0bb0*/  VIADD R4, R2, 0x2 ;  /* 0x0000000202047836 */ /* 0x000fe20000000000 */
[----:B---3--:R-:W-:-:S04]  /*0bc0*/  DSETP.GT.AND P2, PT, R6, R18, PT ;  /* 0x000000120600722a */ /* 0x008fc80003f44000 */
[C---:B------:R-:W-:Y:S02]  /*0bd0*/  SEL R21, R4.reuse, R21, P1 ;  /* 0x0000001504157207 */ /* 0x040fe40000800000 */
[----:B------:R-:W-:-:S03]  /*0be0*/  SEL R5, R4, R29, P2 ;  /* 0x0000001d04057207 */ /* 0x000fc60001000000 */
[----:B------:R-:W-:-:S04]  /*0bf0*/  IMAD.WIDE R8, R21, 0x8, R8 ;  /* 0x0000000815087825 */ /* 0x000fc800078e0208 */
[----:B------:R-:W-:Y:S02]  /*0c00*/  IMAD.WIDE R10, R5, 0x8, R10 ;  /* 0x00000008050a7825 */ /* 0x000fe400078e020a */
[----:B------:R-:W5:Y:S04]  /*0c10*/  LDG.E.64.CONSTANT R8, desc[UR4][R8.64] ;  /* 0x0000000408087981 */ /* 0x000f68000c1e9b00 */
[----:B------:R-:W2:Y:S01]  /*0c20*/  LDG.E.64.CONSTANT R10, desc[UR4][R10.64] ;  /* 0x000000040a0a7981 */ /* 0x000ea2000c1e9b00 */
[C---:B------:R-:W-:Y:S01]  /*0c30*/  IADD3 R4, PT, PT, R2.reuse, 0x3, RZ ;  /* 0x0000000302047810 */ /* 0x040fe20007ffe0ff */
[----:B------:R-:W-:Y:S01]  /*0c40*/  VIADD R2, R2, 0x4 ;  /* 0x0000000402027836 */ /* 0x000fe20000000000 */
[----:B-----5:R-:W-:Y:S02]  /*0c50*/  DSETP.GT.AND P1, PT, R12, R8, PT ;  /* 0x000000080c00722a */ /* 0x020fe40003f24000 */
[----:B--2---:R-:W-:-:S04]  /*0c60*/  DSETP.GT.AND P2, PT, R14, R10, PT ;  /* 0x0000000a0e00722a */ /* 0x004fc80003f44000 */
[C---:B------:R-:W-:Y:S02]  /*0c70*/  SEL R6, R4.reuse, R21, P1 ;  /* 0x0000001504067207 */ /* 0x040fe40000800000 */
[----:B------:R-:W-:-:S08]  /*0c80*/  SEL R5, R4, R5, P2 ;  /* 0x0000000504057207 */ /* 0x000fd00001000000 */
.L_x_52:
[----:B------:R-:W-:Y:S05]  /*0c90*/  BSYNC.RECONVERGENT B1 ;  /* 0x0000000000017941 */ /* 0x000fea0003800200 */
.L_x_51:
[----:B------:R-:W-:Y:S05]  /*0ca0*/  @!P0 BRA `(.L_x_50) ;  /* 0x0000000000bc8947 */ /* 0x000fea0003800000 */
[----:B------:R-:W-:Y:S01]  /*0cb0*/  ISETP.NE.AND P1, PT, R20, 0x1, PT ;  /* 0x000000011400780c */ /* 0x000fe20003f25270 */
[----:B------:R-:W-:Y:S01]  /*0cc0*/  BSSY.RECONVERGENT B1, `(.L_x_53) ;  /* 0x000001e000017945 */ /* 0x000fe20003800200 */
[----:B------:R-:W-:-:S04]  /*0cd0*/  LOP3.LUT R3, R3, 0x1, RZ, 0xc0, !PT ;  /* 0x0000000103037812 */ /* 0x000fc800078ec0ff */
[----:B------:R-:W-:-:S07]  /*0ce0*/  ISETP.NE.U32.AND P0, PT, R3, 0x1, PT ;  /* 0x000000010300780c */ /* 0x000fce0003f05070 */
        /* <DEDUP_REMOVED lines=15> */
[C---:B------:R-:W-:Y:S02]  /*0de0*/  SEL R3, R2.reuse, R6, P1 ;  /* 0x0000000602037207 */ /* 0x040fe40000800000 */
[----:B------:R-:W-:Y:S01]  /*0df0*/  IMAD.WIDE R14, R17, 0x8, R14 ;  /* 0x00000008110e7825 */ /* 0x000fe200078e020e */
[----:B------:R-:W3:Y:S03]  /*0e00*/  LDG.E.64.CONSTANT R6, desc[UR4][R10.64+0x8] ;  /* 0x000008040a067981 */ /* 0x000ee6000c1e9b00 */
[----:B------:R-:W-:Y:S02]  /*0e10*/  IMAD.WIDE R12, R3, 0x8, R12 ;  /* 0x00000008030c7825 */ /* 0x000fe400078e020c */
[----:B------:R-:W3:Y:S04]  /*0e20*/  LDG.E.64.CONSTANT R14, desc[UR4][R14.64] ;  /* 0x000000040e0e7981 */ /* 0x000ee8000c1e9b00 */
[----:B------:R-:W2:Y:S01]  /*0e30*/  LDG.E.64.CONSTANT R12, desc[UR4][R12.64] ;  /* 0x000000040c0c7981 */ /* 0x000ea2000c1e9b00 */
[----:B---3--:R-:W-:Y:S01]  /*0e40*/  DSETP.GT.AND P2, PT, R6, R14, PT ;  /* 0x0000000e0600722a */ /* 0x008fe20003f44000 */
[C---:B------:R-:W-:Y:S01]  /*0e50*/  IADD3 R6, PT, PT, R2.reuse, 0x1, RZ ;  /* 0x0000000102067810 */ /* 0x040fe20007ffe0ff */
[----:B--2---:R-:W-:Y:S01]  /*0e60*/  DSETP.GT.AND P1, PT, R4, R12, PT ;  /* 0x0000000c0400722a */ /* 0x004fe20003f24000 */
[----:B------:R-:W-:-:S03]  /*0e70*/  VIADD R2, R2, 0x2 ;  /* 0x0000000202027836 */ /* 0x000fc60000000000 */
[C---:B------:R-:W-:Y:S02]  /*0e80*/  SEL R5, R6.reuse, R17, P2 ;  /* 0x0000001106057207 */ /* 0x040fe40001000000 */
[----:B------:R-:W-:-:S08]  /*0e90*/  SEL R6, R6, R3, P1 ;  /* 0x0000000306067207 */ /* 0x000fd00000800000 */
.L_x_54:
[----:B------:R-:W-:Y:S05]  /*0ea0*/  BSYNC.RECONVERGENT B1 ;  /* 0x0000000000017941 */ /* 0x000fea0003800200 */
.L_x_53:
[----:B------:R-:W-:Y:S05]  /*0eb0*/  @P0 BRA `(.L_x_50) ;  /* 0x0000000000380947 */ /* 0x000fea0003800000 */
        /* <DEDUP_REMOVED lines=13> */
[----:B------:R-:W-:-:S08]  /*0f90*/  SEL R6, R2, R6, P0 ;  /* 0x0000000602067207 */ /* 0x000fd00000000000 */
.L_x_50:
[----:B------:R-:W-:Y:S05]  /*0fa0*/  BSYNC.RECONVERGENT B0 ;  /* 0x0000000000007941 */ /* 0x000fea0003800200 */
.L_x_45:
[----:B------:R-:W0:Y:S01]  /*0fb0*/  LDC.64 R8, c[0x0][0x388] ;  /* 0x0000e200ff087b82 */ /* 0x000e220000000a00 */
[----:B------:R-:W-:Y:S02]  /*0fc0*/  ISETP.NE.AND P0, PT, R6, R5, PT ;  /* 0x000000050600720c */ /* 0x000fe40003f05270 */
[----:B------:R-:W-:Y:S02]  /*0fd0*/  MOV R2, RZ ;  /* 0x000000ff00027202 */ /* 0x000fe40000000f00 */
[----:B------:R-:W-:Y:S01]  /*0fe0*/  FSEL R3, RZ, 1.875, P0 ;  /* 0x3ff00000ff037808 */ /* 0x000fe20000000000 */
[----:B0-----:R-:W-:-:S05]  /*0ff0*/  IMAD.WIDE R8, R0, 0x8, R8 ;  /* 0x0000000800087825 */ /* 0x001fca00078e0208 */
[----:B------:R-:W-:Y:S01]  /*1000*/  STG.E.64 desc[UR4][R8.64], R2 ;  /* 0x0000000208007986 */ /* 0x000fe2000c101b04 */
[----:B------:R-:W-:Y:S05]  /*1010*/  EXIT ;  /* 0x000000000000794d */ /* 0x000fea0003800000 */
.L_x_55:
        /* <DEDUP_REMOVED lines=14> */
.L_x_80:


//--------------------- .text.UpdateAdamOptimizer --------------------------
	.section	.text.UpdateAdamOptimizer,"ax",@progbits
	.align	128
        .global         UpdateAdamOptimizer
        .type           UpdateAdamOptimizer,@function
        .size           UpdateAdamOptimizer,(.L_x_75 - UpdateAdamOptimizer)
        .other          UpdateAdamOptimizer,@"STO_CUDA_ENTRY STV_DEFAULT"
UpdateAdamOptimizer:
.text.UpdateAdamOptimizer:
        /* <DEDUP_REMOVED lines=8> */
[----:B------:R-:W0:Y:S01]  /*0080*/  LDC.64 R14, c[0x0][0x388] ;  /* 0x0000e200ff0e7b82 */ /* 0x000e220000000a00 */
[----:B------:R-:W1:Y:S01]  /*0090*/  LDCU UR4, c[0x0][0x370] ;  /* 0x00006e00ff0477ac */ /* 0x000e620008000800 */
[----:B------:R-:W2:Y:S06]  /*00a0*/  LDCU.64 UR6, c[0x0][0x358] ;  /* 0x00006b00ff0677ac */ /* 0x000eac0008000a00 */
[----:B------:R-:W3:Y:S01]  /*00b0*/  LDC.64 R12, c[0x0][0x390] ;  /* 0x0000e400ff0c7b82 */ /* 0x000ee20000000a00 */
[----:B------:R-:W4:Y:S01]  /*00c0*/  LDCU.64 UR10, c[0x0][0x388] ;  /* 0x00007100ff0a77ac */ /* 0x000f220008000a00 */
[----:B------:R-:W0:Y:S06]  /*00d0*/  LDCU.64 UR12, c[0x0][0x390] ;  /* 0x00007200ff0c77ac */ /* 0x000e2c0008000a00 */
[----:B------:R-:W2:Y:S01]  /*00e0*/  LDC.64 R24, c[0x0][0x3b8] ;  /* 0x0000ee00ff187b82 */ /* 0x000ea20000000a00 */
[----:B------:R-:W0:Y:S01]  /*00f0*/  LDCU UR5, c[0x0][0x380] ;  /* 0x00007000ff0577ac */ /* 0x000e220008000800 */
[----:B-1----:R-:W-:Y:S01]  /*0100*/  IMAD R3, R3, UR4, RZ ;  /* 0x0000000403037c24 */ /* 0x002fe2000f8e02ff */
[----:B------:R-:W1:Y:S05]  /*0110*/  LDCU.64 UR8, c[0x0][0x398] ;  /* 0x00007300ff0877ac */ /* 0x000e6a0008000a00 */
[----:B------:R-:W1:Y:S01]  /*0120*/  LDC.64 R22, c[0x0][0x3c0] ;  /* 0x0000f000ff167b82 */ /* 0x000e620000000a00 */
[----:B0-----:R-:W-:-:S07]  /*0130*/  DADD R14, -R14, 1 ;  /* 0x3ff000000e0e7429 */ /* 0x001fce0000000100 */
[----:B------:R-:W0:Y:S01]  /*0140*/  LDC.64 R20, c[0x0][0x3b0] ;  /* 0x0000ec00ff147b82 */ /* 0x000e220000000a00 */
[----:B---3--:R-:W-:-:S07]  /*0150*/  DADD R12, -R12, 1 ;  /* 0x3ff000000c0c7429 */ /* 0x008fce0000000100 */
[----:B------:R-:W3:Y:S08]  /*0160*/  LDC.64 R18, c[0x0][0x3a0] ;  /* 0x0000e800ff127b82 */ /* 0x000ef00000000a00 */
[----:B--2-4-:R-:W0:Y:S02]  /*0170*/  LDC.64 R16, c[0x0][0x3a8] ;  /* 0x0000ea00ff107b82 */ /* 0x014e240000000a00 */
.L_x_60:
[----:B------:R-:W-:-:S05]  /*0180*/  IMAD.WIDE R6, R2, 0x8, R24 ;  /* 0x0000000802067825 */ /* 0x000fca00078e0218 */
[----:B--2---:R-:W2:Y:S01]  /*0190*/  LDG.E.64 R8, desc[UR6][R6.64] ;  /* 0x0000000606087981 */ /* 0x004ea2000c1e1b00 */
[----:B0-----:R-:W-:-:S06]  /*01a0*/  IMAD.WIDE R4, R2, 0x8, R16 ;  /* 0x0000000802047825 */ /* 0x001fcc00078e0210 */
[----:B------:R-:W4:Y:S01]  /*01b0*/  LDG.E.64.CONSTANT R4, desc[UR6][R4.64] ;  /* 0x0000000604047981 */ /* 0x000f22000c1e9b00 */
[----:B-1----:R-:W-:Y:S01]  /*01c0*/  IMAD.WIDE R34, R2, 0x8, R22 ;  /* 0x0000000802227825 */ /* 0x002fe200078e0216 */
[----:B--2---:R-:W-:-:S08]  /*01d0*/  DMUL R8, R8, UR10 ;  /* 0x0000000a08087c28 */ /* 0x004fd00008000000 */
[----:B----4-:R-:W-:-:S07]  /*01e0*/  DFMA R28, R14, R4, R8 ;  /* 0x000000040e1c722b */ /* 0x010fce0000000008 */
[----:B------:R3:W-:Y:S04]  /*01f0*/  STG.E.64 desc[UR6][R6.64], R28 ;  /* 0x0000001c06007986 */ /* 0x0007e8000c101b06 */
[----:B------:R-:W2:Y:S01]  /*0200*/  LDG.E.64 R8, desc[UR6][R34.64] ;  /* 0x0000000622087981 */ /* 0x000ea2000c1e1b00 */
[----:B------:R-:W-:Y:S01]  /*0210*/  DMUL R32, R12, R4 ;  /* 0x000000040c207228 */ /* 0x000fe20000000000 */
[----:B------:R-:W-:Y:S01]  /*0220*/  IMAD.MOV.U32 R26, RZ, RZ, 0x0 ;  /* 0x00000000ff1a7424 */ /* 0x000fe200078e00ff */
[----:B------:R-:W-:Y:S01]  /*0230*/  BSSY.RECONVERGENT B0, `(.L_x_56) ;  /* 0x0000019000007945 */ /* 0x000fe20003800200 */
[----:B------:R-:W-:Y:S01]  /*0240*/  IMAD.MOV.U32 R27, RZ, RZ, 0x3fd80000 ;  /* 0x3fd80000ff1b7424 */ /* 0x000fe200078e00ff */
[----:B---3--:R-:W-:Y:S02]  /*0250*/  DMUL R28, R28, R18 ;  /* 0x000000121c1c7228 */ /* 0x008fe40000000000 */
[----:B--2---:R-:W-:-:S08]  /*0260*/  DMUL R8, R8, UR12 ;  /* 0x0000000c08087c28 */ /* 0x004fd00008000000 */
[----:B------:R-:W-:-:S06]  /*0270*/  DFMA R32, R4, R32, R8 ;  /* 0x000000200420722b */ /* 0x000fcc0000000008 */
[----:B------:R-:W0:Y:S01]  /*0280*/  MUFU.RSQ64H R31, R33 ;  /* 0x00000021001f7308 */ /* 0x000e220000001c00 */
[----:B------:R1:W-:Y:S03]  /*0290*/  STG.E.64 desc[UR6][R34.64], R32 ;  /* 0x0000002022007986 */ /* 0x0003e6000c101b06 */
[----:B------:R-:W-:-:S05]  /*02a0*/  VIADD R30, R33, 0xfcb00000 ;  /* 0xfcb00000211e7836 */ /* 0x000fca0000000000 */
[----:B------:R-:W-:Y:S01]  /*02b0*/  ISETP.GE.U32.AND P0, PT, R30, 0x7ca00000, PT ;  /* 0x7ca000001e00780c */ /* 0x000fe20003f06070 */
[----:B0-----:R-:W-:-:S08]  /*02c0*/  DMUL R4, R30, R30 ;  /* 0x0000001e1e047228 */ /* 0x001fd00000000000 */
[----:B------:R-:W-:-:S08]  /*02d0*/  DFMA R4, R32, -R4, 1 ;  /* 0x3ff000002004742b */ /* 0x000fd00000000804 */
[----:B------:R-:W-:Y:S02]  /*02e0*/  DFMA R26, R4, R26, 0.5 ;  /* 0x3fe00000041a742b */ /* 0x000fe4000000001a */
[----:B------:R-:W-:-:S08]  /*02f0*/  DMUL R4, R30, R4 ;  /* 0x000000041e047228 */ /* 0x000fd00000000000 */
[----:B------:R-:W-:Y:S01]  /*0300*/  DFMA R26, R26, R4, R30 ;  /* 0x000000041a1a722b */ /* 0x000fe2000000001e */
[--C-:B------:R-:W-:Y:S02]  /*0310*/  IMAD.MOV.U32 R4, RZ, RZ, R2.reuse ;  /* 0x000000ffff047224 */ /* 0x100fe400078e0002 */
[----:B------:R-:W-:-:S05]  /*0320*/  IMAD.IADD R2, R3, 0x1, R2 ;  /* 0x0000000103027824 */ /* 0x000fca00078e0202 */
[----:B------:R-:W-:Y:S01]  /*0330*/  DMUL R10, R32, R26 ;  /* 0x0000001a200a7228 */ /* 0x000fe20000000000 */
[----:B------:R-:W-:Y:S01]  /*0340*/  ISETP.GE.AND P1, PT, R2, UR5, PT ;  /* 0x0000000502007c0c */ /* 0x000fe2000bf26270 */
[----:B------:R-:W-:Y:S02]  /*0350*/  VIADD R7, R27, 0xfff00000 ;  /* 0xfff000001b077836 */ /* 0x000fe40000000000 */
[----:B------:R-:W-:-:S04]  /*0360*/  IMAD.MOV.U32 R6, RZ, RZ, R26 ;  /* 0x000000ffff067224 */ /* 0x000fc800078e001a */
[----:B------:R-:W-:-:S08]  /*0370*/  DFMA R8, R10, -R10, R32 ;  /* 0x8000000a0a08722b */ /* 0x000fd00000000020 */
[----:B------:R-:W-:Y:S01]  /*0380*/  DFMA R36, R8, R6, R10 ;  /* 0x000000060824722b */ /* 0x000fe2000000000a */
[----:B-1----:R-:W-:Y:S10]  /*0390*/  @!P0 BRA `(.L_x_57) ;  /* 0x0000000000088947 */ /* 0x002ff40003800000 */
[----:B------:R-:W-:-:S07]  /*03a0*/  MOV R0, 0x3c0 ;  /* 0x000003c000007802 */ /* 0x000fce0000000f00 */
[----:B------:R-:W-:Y:S05]  /*03b0*/  CALL.REL.NOINC `($__internal_2_$__cuda_sm20_dsqrt_rn_f64_mediumpath_v1) ;  /* 0x0000000400ec7944 */ /* 0x000fea0003c00000 */
.L_x_57:
[----:B------:R-:W-:Y:S05]  /*03c0*/  BSYNC.RECONVERGENT B0 ;  /* 0x0000000000007941 */ /* 0x000fea0003800200 */
.L_x_56:
[----:B------:R-:W-:Y:S01]  /*03d0*/  DADD R36, R36, UR8 ;  /* 0x0000000824247e29 */ /* 0x000fe20008000000 */
[----:B------:R-:W-:Y:S01]  /*03e0*/  IMAD.MOV.U32 R6, RZ, RZ, 0x1 ;  /* 0x00000001ff067424 */ /* 0x000fe200078e00ff */
[----:B------:R-:W-:Y:S01]  /*03f0*/  FSETP.GEU.AND P2, PT, |R29|, 6.5827683646048100446e-37, PT ;  /* 0x036000001d00780b */ /* 0x000fe20003f4e200 */
[----:B------:R-:W-:Y:S03]  /*0400*/  BSSY.RECONVERGENT B0, `(.L_x_58) ;  /* 0x0000011000007945 */ /* 0x000fe60003800200 */
[----:B------:R-:W0:Y:S02]  /*0410*/  MUFU.RCP64H R7, R37 ;  /* 0x0000002500077308 */ /* 0x000e240000001800 */
[----:B0-----:R-:W-:-:S08]  /*0420*/  DFMA R8, -R36, R6, 1 ;  /* 0x3ff000002408742b */ /* 0x001fd00000000106 */
[----:B------:R-:W-:-:S08]  /*0430*/  DFMA R8, R8, R8, R8 ;  /* 0x000000080808722b */ /* 0x000fd00000000008 */
[----:B------:R-:W-:-:S08]  /*0440*/  DFMA R8, R6, R8, R6 ;  /* 0x000000080608722b */ /* 0x000fd00000000006 */
[----:B------:R-:W-:-:S08]  /*0450*/  DFMA R6, -R36, R8, 1 ;  /* 0x3ff000002406742b */ /* 0x000fd00000000108 */
[----:B------:R-:W-:-:S08]  /*0460*/  DFMA R6, R8, R6, R8 ;  /* 0x000000060806722b */ /* 0x000fd00000000008 */
[----:B------:R-:W-:-:S08]  /*0470*/  DMUL R8, R28, R6 ;  /* 0x000000061c087228 */ /* 0x000fd00000000000 */
[----:B------:R-:W-:-:S08]  /*0480*/  DFMA R10, -R36, R8, R28 ;  /* 0x00000008240a722b */ /* 0x000fd0000000011c */
[----:B------:R-:W-:-:S10]  /*0490*/  DFMA R6, R6, R10, R8 ;  /* 0x0000000a0606722b */ /* 0x000fd40000000008 */
[----:B------:R-:W-:-:S05]  /*04a0*/  FFMA R0, RZ, R37, R7 ;  /* 0x00000025ff007223 */ /* 0x000fca0000000007 */
[----:B------:R-:W-:-:S13]  /*04b0*/  FSETP.GT.AND P0, PT, |R0|, 1.469367938527859385e-39, PT ;  /* 0x001000000000780b */ /* 0x000fda0003f04200 */
[----:B------:R-:W-:Y:S05]  /*04c0*/  @P0 BRA P2, `(.L_x_59) ;  /* 0x0000000000100947 */ /* 0x000fea0001000000 */
[----:B------:R-:W-:-:S07]  /*04d0*/  MOV R0, 0x4f0 ;  /* 0x000004f000007802 */ /* 0x000fce0000000f00 */
[----:B------:R-:W-:Y:S05]  /*04e0*/  CALL.REL.NOINC `($__internal_1_$__cuda_sm20_div_rn_f64_full) ;  /* 0x0000000000247944 */ /* 0x000fea0003c00000 */
[----:B------:R-:W-:Y:S02]  /*04f0*/  IMAD.MOV.U32 R6, RZ, RZ, R28 ;  /* 0x000000ffff067224 */ /* 0x000fe400078e001c */
[----:B------:R-:W-:-:S07]  /*0500*/  IMAD.MOV.U32 R7, RZ, RZ, R29 ;  /* 0x000000ffff077224 */ /* 0x000fce00078e001d */
.L_x_59:
[----:B------:R-:W-:Y:S05]  /*0510*/  BSYNC.RECONVERGENT B0 ;  /* 0x0000000000007941 */ /* 0x000fea0003800200 */
.L_x_58:
[----:B------:R-:W-:-:S05]  /*0520*/  IMAD.WIDE R4, R4, 0x8, R20 ;  /* 0x0000000804047825 */ /* 0x000fca00078e0214 */
[----:B------:R-:W2:Y:S02]  /*0530*/  LDG.E.64 R8, desc[UR6][R4.64] ;  /* 0x0000000604087981 */ /* 0x000ea4000c1e1b00 */
[----:B--2---:R-:W-:-:S07]  /*0540*/  DADD R8, R8, -R6 ;  /* 0x0000000008087229 */ /* 0x004fce0000000806 */
[----:B------:R2:W-:Y:S01]  /*0550*/  STG.E.64 desc[UR6][R4.64], R8 ;  /* 0x0000000804007986 */ /* 0x0005e2000c101b06 */
[----:B------:R-:W-:Y:S05]  /*0560*/  @!P1 BRA `(.L_x_60) ;  /* 0xfffffffc00049947 */ /* 0x000fea000383ffff */
[----:B------:R-:W-:Y:S05]  /*0570*/  EXIT ;  /* 0x000000000000794d */ /* 0x000fea0003800000 */
        .weak           $__internal_1_$__cuda_sm20_div_rn_f64_full
        .type           $__internal_1_$__cuda_sm20_div_rn_f64_full,@function
        .size           $__internal_1_$__cuda_sm20_div_rn_f64_full,($__internal_2_$__cuda_sm20_dsqrt_rn_f64_mediumpath_v1 - $__internal_1_$__cuda_sm20_div_rn_f64_full)
$__internal_1_$__cuda_sm20_div_rn_f64_full:
[C---:B------:R-:W-:Y:S01]  /*0580*/  FSETP.GEU.AND P0, PT, |R37|.reuse, 1.469367938527859385e-39, PT ;  /* 0x001000002500780b */ /* 0x040fe20003f0e200 */
[----:B------:R-:W-:Y:S01]  /*0590*/  IMAD.MOV.U32 R9, RZ, RZ, R37 ;  /* 0x000000ffff097224 */ /* 0x000fe200078e0025 */
[----:B------:R-:W-:Y:S01]  /*05a0*/  LOP3.LUT R10, R37, 0x800fffff, RZ, 0xc0, !PT ;  /* 0x800fffff250a7812 */ /* 0x000fe200078ec0ff */
[----:B------:R-:W-:Y:S01]  /*05b0*/  IMAD.MOV.U32 R7, RZ, RZ, R29 ;  /* 0x000000ffff077224 */ /* 0x000fe200078e001d */
[----:B------:R-:W-:Y:S01]  /*05c0*/  MOV R8, R36 ;  /* 0x0000002400087202 */ /* 0x000fe20000000f00 */
[----:B------:R-:W-:Y:S01]  /*05d0*/  IMAD.MOV.U32 R26, RZ, RZ, 0x1 ;  /* 0x00000001ff1a7424 */ /* 0x000fe200078e00ff */
[----:B------:R-:W-:Y:S01]  /*05e0*/  LOP3.LUT R11, R10, 0x3ff00000, RZ, 0xfc, !PT ;  /* 0x3ff000000a0b7812 */ /* 0x000fe200078efcff */
[----:B------:R-:W-:Y:S01]  /*05f0*/  IMAD.MOV.U32 R10, RZ, RZ, R36 ;  /* 0x000000ffff0a7224 */ /* 0x000fe200078e0024 */
[C---:B------:R-:W-:Y:S01]  /*0600*/  FSETP.GEU.AND P3, PT, |R7|.reuse, 1.469367938527859385e-39, PT ;  /* 0x001000000700780b */ /* 0x040fe20003f6e200 */
[----:B------:R-:W-:Y:S01]  /*0610*/  IMAD.MOV.U32 R6, RZ, RZ, R28 ;  /* 0x000000ffff067224 */ /* 0x000fe200078e001c */
[----:B------:R-:W-:Y:S01]  /*0620*/  LOP3.LUT R5, R7, 0x7ff00000, RZ, 0xc0, !PT ;  /* 0x7ff0000007057812 */ /* 0x000fe200078ec0ff */
[----:B------:R-:W-:Y:S01]  /*0630*/  IMAD.MOV.U32 R34, RZ, RZ, 0x1ca00000 ;  /* 0x1ca00000ff227424 */ /* 0x000fe200078e00ff */
[----:B------:R-:W-:Y:S01]  /*0640*/  LOP3.LUT R36, R37, 0x7ff00000, RZ, 0xc0, !PT ;  /* 0x7ff0000025247812 */ /* 0x000fe200078ec0ff */
[----:B------:R-:W-:Y:S01]  /*0650*/  @!P0 DMUL R10, R8, 8.98846567431157953865e+307 ;  /* 0x7fe00000080a8828 */ /* 0x000fe20000000000 */
[----:B------:R-:W-:Y:S02]  /*0660*/  BSSY.RECONVERGENT B1, `(.L_x_61) ;  /* 0x000004d000017945 */ /* 0x000fe40003800200 */
[----:B------:R-:W-:-:S03]  /*0670*/  ISETP.GE.U32.AND P2, PT, R5, R36, PT ;  /* 0x000000240500720c */ /* 0x000fc60003f46070 */
[----:B------:R-:W0:Y:S02]  /*0680*/  MUFU.RCP64H R27, R11 ;  /* 0x0000000b001b7308 */ /* 0x000e240000001800 */
[----:B------:R-:W-:Y:S02]  /*0690*/  @!P3 LOP3.LUT R28, R9, 0x7ff00000, RZ, 0xc0, !PT ;  /* 0x7ff00000091cb812 */ /* 0x000fe400078ec0ff */
[----:B------:R-:W-:Y:S02]  /*06a0*/  @!P0 LOP3.LUT R36, R11, 0x7ff00000, RZ, 0xc0, !PT ;  /* 0x7ff000000b248812 */ /* 0x000fe400078ec0ff */
[----:B------:R-:W-:-:S04]  /*06b0*/  @!P3 ISETP.GE.U32.AND P4, PT, R5, R28, PT ;  /* 0x0000001c0500b20c */ /* 0x000fc80003f86070 */
[----:B------:R-:W-:-:S04]  /*06c0*/  @!P3 SEL R29, R34, 0x63400000, !P4 ;  /* 0x63400000221db807 */ /* 0x000fc80006000000 */
[----:B------:R-:W-:Y:S01]  /*06d0*/  @!P3 LOP3.LUT R32, R29, 0x80000000, R7, 0xf8, !PT ;  /* 0x800000001d20b812 */ /* 0x000fe200078ef807 */
[----:B0-----:R-:W-:-:S03]  /*06e0*/  DFMA R30, R26, -R10, 1 ;  /* 0x3ff000001a1e742b */ /* 0x001fc6000000080a */
[----:B------:R-:W-:Y:S01]  /*06f0*/  @!P3 LOP3.LUT R33, R32, 0x100000, RZ, 0xfc, !PT ;  /* 0x001000002021b812 */ /* 0x000fe200078efcff */
[----:B------:R-:W-:-:S04]  /*0700*/  @!P3 IMAD.MOV.U32 R32, RZ, RZ, RZ ;  /* 0x000000ffff20b224 */ /* 0x000fc800078e00ff */
        /* <DEDUP_REMOVED lines=11> */
[----:B------:R-:W-:Y:S02]  /*07c0*/  MOV R31, R5 ;  /* 0x00000005001f7202 */ /* 0x000fe40000000f00 */
[----:B------:R-:W-:-:S05]  /*07d0*/  @!P3 LOP3.LUT R31, R27, 0x7ff00000, RZ, 0xc0, !PT ;  /* 0x7ff000001b1fb812 */ /* 0x000fca00078ec0ff */
[----:B------:R-:W-:-:S05]  /*07e0*/  VIADD R28, R31, 0xffffffff ;  /* 0xffffffff1f1c7836 */ /* 0x000fca0000000000 */
[----:B------:R-:W-:Y:S01]  /*07f0*/  ISETP.GT.U32.AND P0, PT, R28, 0x7feffffe, PT ;  /* 0x7feffffe1c00780c */ /* 0x000fe20003f04070 */
[----:B------:R-:W-:-:S05]  /*0800*/  VIADD R28, R36, 0xffffffff ;  /* 0xffffffff241c7836 */ /* 0x000fca0000000000 */
[----:B------:R-:W-:-:S13]  /*0810*/  ISETP.GT.U32.OR P0, PT, R28, 0x7feffffe, P0 ;  /* 0x7feffffe1c00780c */ /* 0x000fda0000704470 */
[----:B------:R-:W-:Y:S05]  /*0820*/  @P0 BRA `(.L_x_62) ;  /* 0x00000000006c0947 */ /* 0x000fea0003800000 */
[----:B------:R-:W-:-:S04]  /*0830*/  LOP3.LUT R28, R9, 0x7ff00000, RZ, 0xc0, !PT ;  /* 0x7ff00000091c7812 */ /* 0x000fc800078ec0ff */
[CC--:B------:R-:W-:Y:S02]  /*0840*/  VIADDMNMX R6, R5.reuse, -R28.reuse, 0xb9600000, !PT ;  /* 0xb960000005067446 */ /* 0x0c0fe4000780091c */
[----:B------:R-:W-:Y:S02]  /*0850*/  ISETP.GE.U32.AND P0, PT, R5, R28, PT ;  /* 0x0000001c0500720c */ /* 0x000fe40003f06070 */
[----:B------:R-:W-:Y:S01]  /*0860*/  VIMNMX R5, PT, PT, R6, 0x46a00000, PT ;  /* 0x46a0000006057848 */ /* 0x000fe20003fe0100 */
[----:B------:R-:W-:Y:S01]  /*0870*/  IMAD.MOV.U32 R6, RZ, RZ, RZ ;  /* 0x000000ffff067224 */ /* 0x000fe200078e00ff */
[----:B------:R-:W-:-:S05]  /*0880*/  SEL R34, R34, 0x63400000, !P0 ;  /* 0x6340000022227807 */ /* 0x000fca0004000000 */
[----:B------:R-:W-:-:S04]  /*0890*/  IMAD.IADD R5, R5, 0x1, -R34 ;  /* 0x0000000105057824 */ /* 0x000fc800078e0a22 */
        /* <DEDUP_REMOVED lines=10> */
[----:B------:R-:W-:Y:S01]  /*0940*/  IMAD.MOV R7, RZ, RZ, -R5 ;  /* 0x000000ffff077224 */ /* 0x000fe200078e0a05 */
[----:B------:R-:W-:Y:S01]  /*0950*/  DMUL.RP R8, R32, R8 ;  /* 0x0000000820087228 */ /* 0x000fe20000008000 */
[----:B------:R-:W-:Y:S01]  /*0960*/  IMAD.MOV.U32 R6, RZ, RZ, RZ ;  /* 0x000000ffff067224 */ /* 0x000fe200078e00ff */
[----:B------:R-:W-:-:S05]  /*0970*/  IADD3 R5, PT, PT, -R5, -0x43300000, RZ ;  /* 0xbcd0000005057810 */ /* 0x000fca0007ffe1ff */
[----:B------:R-:W-:-:S03]  /*0980*/  DFMA R6, R28, -R6, R32 ;  /* 0x800000061c06722b */ /* 0x000fc60000000020 */
[----:B------:R-:W-:-:S07]  /*0990*/  LOP3.LUT R27, R9, R27, RZ, 0x3c, !PT ;  /* 0x0000001b091b7212 */ /* 0x000fce00078e3cff */
[----:B------:R-:W-:-:S04]  /*09a0*/  FSETP.NEU.AND P0, PT, |R7|, R5, PT ;  /* 0x000000050700720b */ /* 0x000fc80003f0d200 */
[----:B------:R-:W-:Y:S02]  /*09b0*/  FSEL R28, R8, R28, !P0 ;  /* 0x0000001c081c7208 */ /* 0x000fe40004000000 */
[----:B------:R-:W-:Y:S01]  /*09c0*/  FSEL R29, R27, R29, !P0 ;  /* 0x0000001d1b1d7208 */ /* 0x000fe20004000000 */
[----:B------:R-:W-:Y:S06]  /*09d0*/  BRA `(.L_x_63) ;  /* 0x0000000000547947 */ /* 0x000fec0003800000 */
.L_x_62:
        /* <DEDUP_REMOVED lines=11> */
[----:B------:R-:W-:Y:S01]  /*0a90*/  @P0 LOP3.LUT R5, R29, 0x7ff00000, RZ, 0xfc, !PT ;  /* 0x7ff000001d050812 */ /* 0x000fe200078efcff */
[----:B------:R-:W-:Y:S02]  /*0aa0*/  @!P0 IMAD.MOV.U32 R28, RZ, RZ, RZ ;  /* 0x000000ffff1c8224 */ /* 0x000fe400078e00ff */
[----:B------:R-:W-:Y:S02]  /*0ab0*/  @P0 IMAD.MOV.U32 R28, RZ, RZ, RZ ;  /* 0x000000ffff1c0224 */ /* 0x000fe400078e00ff */
[----:B------:R-:W-:Y:S01]  /*0ac0*/  @P0 IMAD.MOV.U32 R29, RZ, RZ, R5 ;  /* 0x000000ffff1d0224 */ /* 0x000fe200078e0005 */
[----:B------:R-:W-:Y:S06]  /*0ad0*/  BRA `(.L_x_63) ;  /* 0x0000000000147947 */ /* 0x000fec0003800000 */
.L_x_65:
[----:B------:R-:W-:Y:S01]  /*0ae0*/  LOP3.LUT R29, R9, 0x80000, RZ, 0xfc, !PT ;  /* 0x00080000091d7812 */ /* 0x000fe200078efcff */
[----:B------:R-:W-:Y:S01]  /*0af0*/  IMAD.MOV.U32 R28, RZ, RZ, R8 ;  /* 0x000000ffff1c7224 */ /* 0x000fe200078e0008 */
[----:B------:R-:W-:Y:S06]  /*0b00*/  BRA `(.L_x_63) ;  /* 0x0000000000087947 */ /* 0x000fec0003800000 */
.L_x_64:
[----:B------:R-:W-:Y:S01]  /*0b10*/  LOP3.LUT R29, R7, 0x80000, RZ, 0xfc, !PT ;  /* 0x00080000071d7812 */ /* 0x000fe200078efcff */
[----:B------:R-:W-:-:S07]  /*0b20*/  IMAD.MOV.U32 R28, RZ, RZ, R6 ;  /* 0x000000ffff1c7224 */ /* 0x000fce00078e0006 */
.L_x_63:
[----:B------:R-:W-:Y:S05]  /*0b30*/  BSYNC.RECONVERGENT B1 ;  /* 0x0000000000017941 */ /* 0x000fea0003800200 */
.L_x_61:
[----:B------:R-:W-:Y:S02]  /*0b40*/  IMAD.MOV.U32 R6, RZ, RZ, R0 ;  /* 0x000000ffff067224 */ /* 0x000fe400078e0000 */
[----:B------:R-:W-:-:S04]  /*0b50*/  IMAD.MOV.U32 R7, RZ, RZ, 0x0 ;  /* 0x00000000ff077424 */ /* 0x000fc800078e00ff */
[----:B------:R-:W-:Y:S05]  /*0b60*/  RET.REL.NODEC R6 `(UpdateAdamOptimizer) ;  /* 0xfffffff406247950 */ /* 0x000fea0003c3ffff */
        .weak           $__internal_2_$__cuda_sm20_dsqrt_rn_f64_mediumpath_v1
        .type           $__internal_2_$__cuda_sm20_dsqrt_rn_f64_mediumpath_v1,@function
        .size           $__internal_2_$__cuda_sm20_dsqrt_rn_f64_mediumpath_v1,(.L_x_75 - $__internal_2_$__cuda_sm20_dsqrt_rn_f64_mediumpath_v1)
$__internal_2_$__cuda_sm20_dsqrt_rn_f64_mediumpath_v1:
[----:B------:R-:W-:Y:S01]  /*0b70*/  ISETP.GE.U32.AND P0, PT, R30, -0x3400000, PT ;  /* 0xfcc000001e00780c */ /* 0x000fe20003f06070 */
[----:B------:R-:W-:Y:S01]  /*0b80*/  BSSY.RECONVERGENT B1, `(.L_x_66) ;  /* 0x0000026000017945 */ /* 0x000fe20003800200 */
[----:B------:R-:W-:Y:S01]  /*0b90*/  MOV R27, R7 ;  /* 0x00000007001b7202 */ /* 0x000fe20000000f00 */
[----:B------:R-:W-:Y:S02]  /*0ba0*/  IMAD.MOV.U32 R6, RZ, RZ, R32 ;  /* 0x000000ffff067224 */ /* 0x000fe400078e0020 */
[----:B------:R-:W-:-:S08]  /*0bb0*/  IMAD.MOV.U32 R7, RZ, RZ, R33 ;  /* 0x000000ffff077224 */ /* 0x000fd000078e0021 */
[----:B------:R-:W-:Y:S05]  /*0bc0*/  @!P0 BRA `(.L_x_67) ;  /* 0x0000000000208947 */ /* 0x000fea0003800000 */
[----:B------:R-:W-:-:S10]  /*0bd0*/  DFMA.RM R26, R8, R26, R10 ;  /* 0x0000001a081a722b */ /* 0x000fd4000000400a */
[----:B------:R-:W-:-:S05]  /*0be0*/  IADD3 R8, P0, PT, R26, 0x1, RZ ;  /* 0x000000011a087810 */ /* 0x000fca0007f1e0ff */
[----:B------:R-:W-:-:S06]  /*0bf0*/  IMAD.X R9, RZ, RZ, R27, P0 ;  /* 0x000000ffff097224 */ /* 0x000fcc00000e061b */
[----:B------:R-:W-:-:S08]  /*0c00*/  DFMA.RP R6, -R26, R8, R6 ;  /* 0x000000081a06722b */ /* 0x000fd00000008106 */
[----:B------:R-:W-:-:S06]  /*0c10*/  DSETP.GT.AND P0, PT, R6, RZ, PT ;  /* 0x000000ff0600722a */ /* 0x000fcc0003f04000 */
[----:B------:R-:W-:Y:S02]  /*0c20*/  FSEL R8, R8, R26, P0 ;  /* 0x0000001a08087208 */ /* 0x000fe40000000000 */
[----:B------:R-:W-:Y:S01]  /*0c30*/  FSEL R9, R9, R27, P0 ;  /* 0x0000001b09097208 */ /* 0x000fe20000000000 */
[----:B------:R-:W-:Y:S06]  /*0c40*/  BRA `(.L_x_68) ;  /* 0x0000000000647947 */ /* 0x000fec0003800000 */
.L_x_67:
[----:B------:R-:W-:-:S14]  /*0c50*/  DSETP.NE.AND P0, PT, R6, RZ, PT ;  /* 0x000000ff0600722a */ /* 0x000fdc0003f05000 */
[----:B------:R-:W-:Y:S05]  /*0c60*/  @!P0 BRA `(.L_x_69) ;  /* 0x0000000000588947 */ /* 0x000fea0003800000 */
[----:B------:R-:W-:-:S13]  /*0c70*/  ISETP.GE.AND P0, PT, R7, RZ, PT ;  /* 0x000000ff0700720c */ /* 0x000fda0003f06270 */
[----:B------:R-:W-:Y:S02]  /*0c80*/  @!P0 IMAD.MOV.U32 R8, RZ, RZ, 0x0 ;  /* 0x00000000ff088424 */ /* 0x000fe400078e00ff */
[----:B------:R-:W-:Y:S01]  /*0c90*/  @!P0 IMAD.MOV.U32 R9, RZ, RZ, -0x80000 ;  /* 0xfff80000ff098424 */ /* 0x000fe200078e00ff */
[----:B------:R-:W-:Y:S06]  /*0ca0*/  @!P0 BRA `(.L_x_68) ;  /* 0x00000000004c8947 */ /* 0x000fec0003800000 */
[----:B------:R-:W-:-:S13]  /*0cb0*/  ISETP.GT.AND P0, PT, R7, 0x7fefffff, PT ;  /* 0x7fefffff0700780c */ /* 0x000fda0003f04270 */
[----:B------:R-:W-:Y:S05]  /*0cc0*/  @P0 BRA `(.L_x_69) ;  /* 0x0000000000400947 */ /* 0x000fea0003800000 */
[----:B------:R-:W-:Y:S01]  /*0cd0*/  DMUL R6, R6, 8.11296384146066816958e+31 ;  /* 0x4690000006067828 */ /* 0x000fe20000000000 */
[----:B------:R-:W-:Y:S01]  /*0ce0*/  IMAD.MOV.U32 R8, RZ, RZ, RZ ;  /* 0x000000ffff087224 */ /* 0x000fe200078e00ff */
[----:B------:R-:W-:Y:S01]  /*0cf0*/  MOV R27, 0x3fd80000 ;  /* 0x3fd80000001b7802 */ /* 0x000fe20000000f00 */
[----:B------:R-:W-:-:S03]  /*0d00*/  IMAD.MOV.U32 R26, RZ, RZ, 0x0 ;  /* 0x00000000ff1a7424 */ /* 0x000fc600078e00ff */
[----:B------:R-:W0:Y:S02]  /*0d10*/  MUFU.RSQ64H R9, R7 ;  /* 0x0000000700097308 */ /* 0x000e240000001c00 */
[----:B0-----:R-:W-:-:S08]  /*0d20*/  DMUL R10, R8, R8 ;  /* 0x00000008080a7228 */ /* 0x001fd00000000000 */
[----:B------:R-:W-:-:S08]  /*0d30*/  DFMA R10, R6, -R10, 1 ;  /* 0x3ff00000060a742b */ /* 0x000fd0000000080a */
[----:B------:R-:W-:Y:S02]  /*0d40*/  DFMA R26, R10, R26, 0.5 ;  /* 0x3fe000000a1a742b */ /* 0x000fe4000000001a */
[----:B------:R-:W-:-:S08]  /*0d50*/  DMUL R10, R8, R10 ;  /* 0x0000000a080a7228 */ /* 0x000fd00000000000 */
[----:B------:R-:W-:-:S08]  /*0d60*/  DFMA R10, R26, R10, R8 ;  /* 0x0000000a1a0a722b */ /* 0x000fd00000000008 */
[----:B------:R-:W-:Y:S02]  /*0d70*/  DMUL R8, R6, R10 ;  /* 0x0000000a06087228 */ /* 0x000fe40000000000 */
[----:B------:R-:W-:-:S06]  /*0d80*/  VIADD R11, R11, 0xfff00000 ;  /* 0xfff000000b0b7836 */ /* 0x000fcc0000000000 */
[----:B------:R-:W-:-:S08]  /*0d90*/  DFMA R26, R8, -R8, R6 ;  /* 0x80000008081a722b */ /* 0x000fd00000000006 */
[----:B------:R-:W-:-:S10]  /*0da0*/  DFMA R8, R10, R26, R8 ;  /* 0x0000001a0a08722b */ /* 0x000fd40000000008 */
[----:B------:R-:W-:Y:S01]  /*0db0*/  VIADD R9, R9, 0xfcb00000 ;  /* 0xfcb0000009097836 */ /* 0x000fe20000000000 */
[----:B------:R-:W-:Y:S06]  /*0dc0*/  BRA `(.L_x_68) ;  /* 0x0000000000047947 */ /* 0x000fec0003800000 */
.L_x_69:
[----:B------:R-:W-:-:S11]  /*0dd0*/  DADD R8, R6, R6 ;  /* 0x0000000006087229 */ /* 0x000fd60000000006 */
.L_x_68:
[----:B------:R-:W-:Y:S05]  /*0de0*/  BSYNC.RECONVERGENT B1 ;  /* 0x0000000000017941 */ /* 0x000fea0003800200 */
.L_x_66:
[----:B------:R-:W-:Y:S02]  /*0df0*/  IMAD.MOV.U32 R6, RZ, RZ, R0 ;  /* 0x000000ffff067224 */ /* 0x000fe400078e0000 */
[----:B------:R-:W-:Y:S02]  /*0e00*/  IMAD.MOV.U32 R7, RZ, RZ, 0x0 ;  /* 0x00000000ff077424 */ /* 0x000fe400078e00ff */
[----:B------:R-:W-:Y:S02]  /*0e10*/  IMAD.MOV.U32 R36, RZ, RZ, R8 ;  /* 0x000000ffff247224 */ /* 0x000fe400078e0008 */
[----:B------:R-:W-:Y:S01]  /*0e20*/  IMAD.MOV.U32 R37, RZ, RZ, R9 ;  /* 0x000000ffff257224 */ /* 0x000fe200078e0009 */
[----:B------:R-:W-:Y:S06]  /*0e30*/  RET.REL.NODEC R6 `(UpdateAdamOptimizer) ;  /* 0xfffffff006707950 */ /* 0x000fec0003c3ffff */
.L_x_70:
        /* <DEDUP_REMOVED lines=12> */
.L_x_75:


//--------------------- .text.Sum                 --------------------------
	.section	.text.Sum,"ax",@progbits
	.align	128
        .global         Sum
        .type           Sum,@function
        .size           Sum,(.L_x_82 - Sum)
        .other          Sum,@"STO_CUDA_ENTRY STV_DEFAULT"
Sum:
.text.Sum:
        /* <DEDUP_REMOVED lines=11> */
[----:B------:R-:W3:Y:S08]  /*00b0*/  LDC.64 R12, c[0x0][0x390] ;  /* 0x0000e400ff0c7b82 */ /* 0x000ef00000000a00 */
[----:B------:R-:W4:Y:S01]  /*00c0*/  LDC.64 R14, c[0x0][0x398] ;  /* 0x0000e600ff0e7b82 */ /* 0x000f220000000a00 */
[----:B-1----:R-:W-:-:S07]  /*00d0*/  IMAD R17, R17, UR4, RZ ;  /* 0x0000000411117c24 */ /* 0x002fce000f8e02ff */
.L_x_71:
[----:B0-----:R-:W-:-:S04]  /*00e0*/  IMAD.WIDE R2, R0, 0x8, R10 ;  /* 0x0000000800027825 */ /* 0x001fc800078e020a */
[C---:B---3--:R-:W-:Y:S02]  /*00f0*/  IMAD.WIDE R4, R0.reuse, 0x8, R12 ;  /* 0x0000000800047825 */ /* 0x048fe400078e020c */
[----:B--2---:R-:W2:Y:S04]  /*0100*/  LDG.E.64.CONSTANT R2, desc[UR6][R2.64] ;  /* 0x0000000602027981 */ /* 0x004ea8000c1e9b00 */
[----:B------:R-:W2:Y:S01]  /*0110*/  LDG.E.64.CONSTANT R4, desc[UR6][R4.64] ;  /* 0x0000000604047981 */ /* 0x000ea2000c1e9b00 */
[----:B-1--4-:R-:W-:Y:S01]  /*0120*/  IMAD.WIDE R8, R0, 0x8, R14 ;  /* 0x0000000800087825 */ /* 0x012fe200078e020e */
[----:B------:R-:W-:-:S04]  /*0130*/  IADD3 R0, PT, PT, R17, R0, RZ ;  /* 0x0000000011007210 */ /* 0x000fc80007ffe0ff */
[----:B------:R-:W-:Y:S01]  /*0140*/  ISETP.GE.AND P0, PT, R0, UR5, PT ;  /* 0x0000000500007c0c */ /* 0x000fe2000bf06270 */
[----:B--2---:R-:W-:-:S07]  /*0150*/  DADD R6, R2, R4 ;  /* 0x0000000002067229 */ /* 0x004fce0000000004 */
[----:B------:R1:W-:Y:S05]  /*0160*/  STG.E.64 desc[UR6][R8.64], R6 ;  /* 0x0000000608007986 */ /* 0x0003ea000c101b06 */
[----:B------:R-:W-:Y:S05]  /*0170*/  @!P0 BRA `(.L_x_71) ;  /* 0xfffffffc00d88947 */ /* 0x000fea000383ffff */
[----:B------:R-:W-:Y:S05]  /*0180*/  EXIT ;  /* 0x000000000000794d */ /* 0x000fea0003800000 */
.L_x_72:
        /* <DEDUP_REMOVED lines=15> */
.L_x_82:


//--------------------- .nv.shared.reserved.0     --------------------------
	.section	.nv.shared.reserved.0,"aw",@nobits
	.weak		__nv_reservedSMEM_offset_0_alias
	.size		__nv_reservedSMEM_offset_0_alias, 0, 64
	.other		__nv_reservedSMEM_offset_0_alias,@"STO_CUDA_RESERVED_SHARED STV_DEFAULT"
__nv_reservedSMEM_offset_0_alias:
	.zero		0
	.zero		64


//--------------------- .nv.constant0.Split       --------------------------
	.section	.nv.constant0.Split,"a",@progbits
	.sectionflags	@""
	.align	4
.nv.constant0.Split:
	.zero		948


//--------------------- .nv.constant0.Concatenate --------------------------
	.section	.nv.constant0.Concatenate,"a",@progbits
	.sectionflags	@""
	.align	4
.nv.constant0.Concatenate:
	.zero		948


//--------------------- .nv.constant0.ComputeBinaryCrossentropyLoss --------------------------
	.section	.nv.constant0.ComputeBinaryCrossentropyLoss,"a",@progbits
	.sectionflags	@""
	.align	4
.nv.constant0.ComputeBinaryCrossentropyLoss:
	.zero		928


//--------------------- .nv.constant0.ComputeCategoricalCrossentropyLoss --------------------------
	.section	.nv.constant0.ComputeCategoricalCrossentropyLoss,"a",@progbits
	.sectionflags	@""
	.align	4
.nv.constant0.ComputeCategoricalCrossentropyLoss:
	.zero		928


//--------------------- .nv.constant0.ComputeAccuracy --------------------------
	.section	.nv.constant0.ComputeAccuracy,"a",@progbits
	.sectionflags	@""
	.align	4
.nv.constant0.ComputeAccuracy:
	.zero		928


//--------------------- .nv.constant0.UpdateAdamOptimizer --------------------------
	.section	.nv.constant0.UpdateAdamOptimizer,"a",@progbits
	.sectionflags	@""
	.align	4
.nv.constant0.UpdateAdamOptimizer:
	.zero		968


//--------------------- .nv.constant0.Sum         --------------------------
	.section	.nv.constant0.Sum,"a",@progbits
	.sectionflags	@""
	.align	4
.nv.constant0.Sum:
	.zero		928


//--------------------- SYMBOLS --------------------------

	.type		.nv.reservedSmem.offset0,@object
	.size		.nv.reservedSmem.offset0,0x4
